//
// Generated by NVIDIA NVVM Compiler
//
// Compiler Build ID: CL-36424714
// Cuda compilation tools, release 13.0, V13.0.88
// Based on NVVM 20.0.0
//

.version 9.0
.target sm_100
.address_size 64

	// .globl	_Z24flash_attention_2_kernelPKfS0_S0_Pfiiiiiiii
.extern .shared .align 16 .b8 s[];

.visible .entry _Z24flash_attention_2_kernelPKfS0_S0_Pfiiiiiiii(
	.param .u64 .ptr .align 1 _Z24flash_attention_2_kernelPKfS0_S0_Pfiiiiiiii_param_0,
	.param .u64 .ptr .align 1 _Z24flash_attention_2_kernelPKfS0_S0_Pfiiiiiiii_param_1,
	.param .u64 .ptr .align 1 _Z24flash_attention_2_kernelPKfS0_S0_Pfiiiiiiii_param_2,
	.param .u64 .ptr .align 1 _Z24flash_attention_2_kernelPKfS0_S0_Pfiiiiiiii_param_3,
	.param .u32 _Z24flash_attention_2_kernelPKfS0_S0_Pfiiiiiiii_param_4,
	.param .u32 _Z24flash_attention_2_kernelPKfS0_S0_Pfiiiiiiii_param_5,
	.param .u32 _Z24flash_attention_2_kernelPKfS0_S0_Pfiiiiiiii_param_6,
	.param .u32 _Z24flash_attention_2_kernelPKfS0_S0_Pfiiiiiiii_param_7,
	.param .u32 _Z24flash_attention_2_kernelPKfS0_S0_Pfiiiiiiii_param_8,
	.param .u32 _Z24flash_attention_2_kernelPKfS0_S0_Pfiiiiiiii_param_9,
	.param .u32 _Z24flash_attention_2_kernelPKfS0_S0_Pfiiiiiiii_param_10,
	.param .u32 _Z24flash_attention_2_kernelPKfS0_S0_Pfiiiiiiii_param_11
)
{
	.reg .pred 	%p<168>;
	.reg .b32 	%r<658>;
	.reg .b32 	%f<806>;
	.reg .b64 	%rd<34>;

	ld.param.u64 	%rd6, [_Z24flash_attention_2_kernelPKfS0_S0_Pfiiiiiiii_param_0];
	ld.param.u32 	%r225, [_Z24flash_attention_2_kernelPKfS0_S0_Pfiiiiiiii_param_4];
	ld.param.u32 	%r221, [_Z24flash_attention_2_kernelPKfS0_S0_Pfiiiiiiii_param_6];
	ld.param.u32 	%r222, [_Z24flash_attention_2_kernelPKfS0_S0_Pfiiiiiiii_param_7];
	ld.param.u32 	%r223, [_Z24flash_attention_2_kernelPKfS0_S0_Pfiiiiiiii_param_8];
	ld.param.u32 	%r226, [_Z24flash_attention_2_kernelPKfS0_S0_Pfiiiiiiii_param_11];
	cvta.to.global.u64 	%rd1, %rd6;
	shl.b32 	%r2, %r226, 2;
	mov.u32 	%r227, s;
	add.s32 	%r1, %r227, %r2;
	shl.b32 	%r3, %r222, 2;
	mov.u32 	%r228, %ctaid.x;
	mul.lo.s32 	%r229, %r222, %r228;
	sub.s32 	%r230, %r225, %r229;
	min.s32 	%r4, %r222, %r230;
	mov.u32 	%r5, %tid.x;
	mov.u32 	%r6, %ntid.x;
	mul.lo.s32 	%r7, %r221, %r225;
	mul.lo.s32 	%r8, %r229, %r221;
	mul.lo.s32 	%r231, %r222, %r221;
	add.s32 	%r9, %r8, %r231;
	add.s32 	%r599, %r8, %r5;
	setp.ge.s32 	%p1, %r5, %r231;
	@%p1 bra 	$L__BB0_17;
	add.s32 	%r232, %r599, %r6;
	max.s32 	%r233, %r9, %r232;
	setp.lt.s32 	%p2, %r232, %r9;
	selp.u32 	%r234, 1, 0, %p2;
	add.s32 	%r235, %r232, %r234;
	sub.s32 	%r236, %r233, %r235;
	div.u32 	%r237, %r236, %r6;
	add.s32 	%r11, %r237, %r234;
	and.b32  	%r238, %r11, 3;
	setp.eq.s32 	%p3, %r238, 3;
	@%p3 bra 	$L__BB0_6;
	add.s32 	%r240, %r11, 1;
	and.b32  	%r12, %r240, 3;
	mov.b32 	%r598, 0;
$L__BB0_3:
	.pragma "nounroll";
	setp.ge.s32 	%p4, %r599, %r7;
	mov.f32 	%f678, 0f00000000;
	@%p4 bra 	$L__BB0_5;
	mul.wide.s32 	%rd7, %r599, 4;
	add.s64 	%rd8, %rd1, %rd7;
	ld.global.f32 	%f678, [%rd8];
$L__BB0_5:
	sub.s32 	%r241, %r599, %r8;
	shl.b32 	%r242, %r241, 2;
	add.s32 	%r243, %r1, %r242;
	st.shared.f32 	[%r243], %f678;
	add.s32 	%r599, %r599, %r6;
	add.s32 	%r598, %r598, 1;
	setp.ne.s32 	%p5, %r598, %r12;
	@%p5 bra 	$L__BB0_3;
$L__BB0_6:
	setp.lt.u32 	%p6, %r11, 3;
	@%p6 bra 	$L__BB0_17;
	shl.b32 	%r21, %r6, 2;
$L__BB0_8:
	setp.ge.s32 	%p7, %r599, %r7;
	mov.f32 	%f679, 0f00000000;
	@%p7 bra 	$L__BB0_10;
	mul.wide.s32 	%rd9, %r599, 4;
	add.s64 	%rd10, %rd1, %rd9;
	ld.global.f32 	%f679, [%rd10];
$L__BB0_10:
	sub.s32 	%r244, %r599, %r8;
	shl.b32 	%r245, %r244, 2;
	add.s32 	%r19, %r1, %r245;
	st.shared.f32 	[%r19], %f679;
	add.s32 	%r20, %r599, %r6;
	setp.ge.s32 	%p8, %r20, %r7;
	mov.f32 	%f680, 0f00000000;
	@%p8 bra 	$L__BB0_12;
	mul.wide.s32 	%rd11, %r20, 4;
	add.s64 	%rd12, %rd1, %rd11;
	ld.global.f32 	%f680, [%rd12];
$L__BB0_12:
	add.s32 	%r22, %r19, %r21;
	st.shared.f32 	[%r22], %f680;
	add.s32 	%r23, %r20, %r6;
	setp.ge.s32 	%p9, %r23, %r7;
	mov.f32 	%f681, 0f00000000;
	@%p9 bra 	$L__BB0_14;
	mul.wide.s32 	%rd13, %r23, 4;
	add.s64 	%rd14, %rd1, %rd13;
	ld.global.f32 	%f681, [%rd14];
$L__BB0_14:
	add.s32 	%r24, %r22, %r21;
	st.shared.f32 	[%r24], %f681;
	add.s32 	%r25, %r23, %r6;
	setp.ge.s32 	%p10, %r25, %r7;
	mov.f32 	%f682, 0f00000000;
	@%p10 bra 	$L__BB0_16;
	mul.wide.s32 	%rd15, %r25, 4;
	add.s64 	%rd16, %rd1, %rd15;
	ld.global.f32 	%f682, [%rd16];
$L__BB0_16:
	add.s32 	%r246, %r24, %r21;
	st.shared.f32 	[%r246], %f682;
	add.s32 	%r599, %r25, %r6;
	setp.lt.s32 	%p11, %r599, %r9;
	@%p11 bra 	$L__BB0_8;
$L__BB0_17:
	mul.lo.s32 	%r27, %r4, %r221;
	setp.ge.s32 	%p12, %r5, %r27;
	@%p12 bra 	$L__BB0_22;
	add.s32 	%r247, %r5, %r6;
	max.s32 	%r248, %r27, %r247;
	setp.lt.s32 	%p13, %r247, %r27;
	selp.u32 	%r249, 1, 0, %p13;
	add.s32 	%r250, %r247, %r249;
	sub.s32 	%r251, %r248, %r250;
	div.u32 	%r252, %r251, %r6;
	add.s32 	%r28, %r252, %r249;
	and.b32  	%r253, %r28, 3;
	setp.eq.s32 	%p14, %r253, 3;
	mov.u32 	%r603, %r5;
	@%p14 bra 	$L__BB0_21;
	add.s32 	%r255, %r28, 1;
	and.b32  	%r29, %r255, 3;
	mov.b32 	%r602, 0;
	mov.u32 	%r603, %r5;
$L__BB0_20:
	.pragma "nounroll";
	shl.b32 	%r256, %r603, 2;
	add.s32 	%r258, %r227, %r256;
	mov.b32 	%r259, 0;
	st.shared.u32 	[%r258], %r259;
	add.s32 	%r603, %r603, %r6;
	add.s32 	%r602, %r602, 1;
	setp.ne.s32 	%p15, %r602, %r29;
	@%p15 bra 	$L__BB0_20;
$L__BB0_21:
	setp.lt.u32 	%p16, %r28, 3;
	@%p16 bra 	$L__BB0_22;
	bra.uni 	$L__BB0_193;
$L__BB0_22:
	add.s32 	%r35, %r1, %r2;
	add.s32 	%r36, %r35, %r2;
	add.s32 	%r37, %r36, %r2;
	add.s32 	%r620, %r37, %r3;
	setp.ge.s32 	%p18, %r5, %r4;
	@%p18 bra 	$L__BB0_32;
	add.s32 	%r269, %r5, %r6;
	max.s32 	%r270, %r4, %r269;
	setp.lt.s32 	%p19, %r269, %r4;
	selp.u32 	%r271, 1, 0, %p19;
	add.s32 	%r272, %r269, %r271;
	sub.s32 	%r273, %r270, %r272;
	div.u32 	%r274, %r273, %r6;
	add.s32 	%r39, %r274, %r271;
	add.s32 	%r275, %r39, 1;
	and.b32  	%r40, %r275, 3;
	and.b32  	%r41, %r39, 3;
	setp.eq.s32 	%p20, %r41, 3;
	mov.u32 	%r606, %r5;
	@%p20 bra 	$L__BB0_26;
	mov.b32 	%r605, 0;
	mov.u32 	%r606, %r5;
$L__BB0_25:
	.pragma "nounroll";
	shl.b32 	%r277, %r606, 2;
	add.s32 	%r278, %r37, %r277;
	mov.b32 	%r279, 0;
	st.shared.u32 	[%r278], %r279;
	add.s32 	%r606, %r606, %r6;
	add.s32 	%r605, %r605, 1;
	setp.ne.s32 	%p21, %r605, %r40;
	@%p21 bra 	$L__BB0_25;
$L__BB0_26:
	setp.lt.u32 	%p22, %r39, 3;
	@%p22 bra 	$L__BB0_27;
	bra.uni 	$L__BB0_194;
$L__BB0_27:
	setp.eq.s32 	%p24, %r41, 3;
	mov.u32 	%r610, %r5;
	@%p24 bra 	$L__BB0_30;
	mov.b32 	%r609, 0;
	mov.u32 	%r610, %r5;
$L__BB0_29:
	.pragma "nounroll";
	shl.b32 	%r288, %r610, 2;
	add.s32 	%r289, %r620, %r288;
	mov.b32 	%r290, -8388609;
	st.shared.u32 	[%r289], %r290;
	add.s32 	%r610, %r610, %r6;
	add.s32 	%r609, %r609, 1;
	setp.ne.s32 	%p25, %r609, %r40;
	@%p25 bra 	$L__BB0_29;
$L__BB0_30:
	setp.lt.u32 	%p26, %r39, 3;
	@%p26 bra 	$L__BB0_32;
$L__BB0_31:
	shl.b32 	%r291, %r610, 2;
	add.s32 	%r292, %r620, %r291;
	mov.b32 	%r293, -8388609;
	st.shared.u32 	[%r292], %r293;
	shl.b32 	%r294, %r6, 2;
	add.s32 	%r295, %r292, %r294;
	st.shared.u32 	[%r295], %r293;
	add.s32 	%r296, %r295, %r294;
	st.shared.u32 	[%r296], %r293;
	add.s32 	%r297, %r296, %r294;
	st.shared.u32 	[%r297], %r293;
	add.s32 	%r610, %r294, %r610;
	setp.lt.s32 	%p27, %r610, %r4;
	@%p27 bra 	$L__BB0_31;
$L__BB0_32:
	ld.param.u32 	%r595, [_Z24flash_attention_2_kernelPKfS0_S0_Pfiiiiiiii_param_10];
	bar.sync 	0;
	setp.lt.s32 	%p28, %r595, 1;
	@%p28 bra 	$L__BB0_38;
	ld.param.u32 	%r617, [_Z24flash_attention_2_kernelPKfS0_S0_Pfiiiiiiii_param_5];
	mul.lo.s32 	%r58, %r221, %r617;
	mul.lo.s32 	%r59, %r223, %r221;
	shr.u32 	%r299, %r5, 3;
	and.b32  	%r60, %r299, 124;
	shl.b32 	%r300, %r5, 2;
	and.b32  	%r61, %r300, 124;
	and.b32  	%r62, %r5, 31;
	add.s32 	%r63, %r5, %r6;
	max.s32 	%r301, %r27, %r63;
	setp.lt.s32 	%p29, %r63, %r27;
	selp.u32 	%r302, 1, 0, %p29;
	add.s32 	%r303, %r63, %r302;
	sub.s32 	%r304, %r301, %r303;
	div.u32 	%r305, %r304, %r6;
	add.s32 	%r64, %r305, %r302;
	add.s32 	%r65, %r221, -1;
	and.b32  	%r66, %r221, 3;
	and.b32  	%r67, %r221, 2147483644;
	and.b32  	%r68, %r221, 1;
	add.s32 	%r69, %r227, %r300;
	shl.b32 	%r70, %r6, 2;
	add.s32 	%r71, %r69, %r70;
	add.s32 	%r72, %r63, %r6;
	add.s32 	%r619, %r620, %r3;
	mov.b32 	%r618, 0;
$L__BB0_34:
	mov.u32 	%r87, %r619;
	ld.param.u32 	%r594, [_Z24flash_attention_2_kernelPKfS0_S0_Pfiiiiiiii_param_5];
	min.s32 	%r89, %r223, %r617;
	mul.lo.s32 	%r307, %r223, %r618;
	sub.s32 	%r308, %r594, %r307;
	min.s32 	%r90, %r223, %r308;
	not.b32 	%r309, %r62;
	add.s32 	%r91, %r90, %r309;
	shr.u32 	%r310, %r91, 5;
	add.s32 	%r92, %r310, 1;
	shl.b32 	%r311, %r62, 2;
	sub.s32 	%r93, %r89, %r311;
	mul.lo.s32 	%r94, %r307, %r221;
	add.s32 	%r95, %r94, %r59;
	add.s32 	%r643, %r94, %r5;
	min.s32 	%r97, %r95, %r58;
	setp.ge.s32 	%p30, %r643, %r97;
	@%p30 bra 	$L__BB0_37;
	mov.u32 	%r621, %r5;
	mov.u32 	%r622, %r643;
$L__BB0_36:
	ld.param.u64 	%rd31, [_Z24flash_attention_2_kernelPKfS0_S0_Pfiiiiiiii_param_1];
	mul.wide.s32 	%rd17, %r622, 4;
	cvta.to.global.u64 	%rd18, %rd31;
	add.s64 	%rd19, %rd18, %rd17;
	div.s32 	%r312, %r621, %r221;
	rem.s32 	%r313, %r622, %r221;
	ld.global.f32 	%f231, [%rd19];
	mad.lo.s32 	%r314, %r313, %r90, %r312;
	shl.b32 	%r315, %r314, 2;
	add.s32 	%r316, %r35, %r315;
	st.shared.f32 	[%r316], %f231;
	add.s32 	%r622, %r622, %r6;
	add.s32 	%r621, %r621, %r6;
	setp.lt.s32 	%p31, %r622, %r97;
	@%p31 bra 	$L__BB0_36;
$L__BB0_37:
	setp.le.s32 	%p32, %r4, %r60;
	bar.sync 	0;
	@%p32 bra 	$L__BB0_116;
	bra.uni 	$L__BB0_52;
$L__BB0_38:
	setp.ge.s32 	%p156, %r5, %r27;
	@%p156 bra 	$L__BB0_44;
	add.s32 	%r538, %r5, %r6;
	max.s32 	%r539, %r27, %r538;
	setp.lt.s32 	%p157, %r538, %r27;
	selp.u32 	%r540, 1, 0, %p157;
	add.s32 	%r541, %r538, %r540;
	sub.s32 	%r542, %r539, %r541;
	div.u32 	%r543, %r542, %r6;
	add.s32 	%r74, %r543, %r540;
	and.b32  	%r544, %r74, 3;
	setp.eq.s32 	%p158, %r544, 3;
	mov.u32 	%r616, %r5;
	@%p158 bra 	$L__BB0_42;
	shl.b32 	%r545, %r5, 2;
	mov.u32 	%r546, s;
	add.s32 	%r614, %r546, %r545;
	shl.b32 	%r76, %r6, 2;
	add.s32 	%r547, %r74, 1;
	and.b32  	%r548, %r547, 3;
	neg.s32 	%r613, %r548;
	mov.u32 	%r616, %r5;
$L__BB0_41:
	.pragma "nounroll";
	div.s32 	%r549, %r616, %r221;
	ld.shared.f32 	%f658, [%r614];
	shl.b32 	%r550, %r549, 2;
	add.s32 	%r551, %r37, %r550;
	ld.shared.f32 	%f659, [%r551];
	div.rn.f32 	%f660, %f658, %f659;
	st.shared.f32 	[%r614], %f660;
	add.s32 	%r616, %r616, %r6;
	add.s32 	%r614, %r614, %r76;
	add.s32 	%r613, %r613, 1;
	setp.ne.s32 	%p159, %r613, 0;
	@%p159 bra 	$L__BB0_41;
$L__BB0_42:
	setp.lt.u32 	%p160, %r74, 3;
	@%p160 bra 	$L__BB0_44;
$L__BB0_43:
	div.s32 	%r552, %r616, %r221;
	shl.b32 	%r553, %r616, 2;
	mov.u32 	%r554, s;
	add.s32 	%r555, %r554, %r553;
	ld.shared.f32 	%f661, [%r555];
	shl.b32 	%r556, %r552, 2;
	add.s32 	%r557, %r37, %r556;
	ld.shared.f32 	%f662, [%r557];
	div.rn.f32 	%f663, %f661, %f662;
	st.shared.f32 	[%r555], %f663;
	add.s32 	%r558, %r616, %r6;
	div.s32 	%r559, %r558, %r221;
	shl.b32 	%r560, %r6, 2;
	add.s32 	%r561, %r555, %r560;
	ld.shared.f32 	%f664, [%r561];
	shl.b32 	%r562, %r559, 2;
	add.s32 	%r563, %r37, %r562;
	ld.shared.f32 	%f665, [%r563];
	div.rn.f32 	%f666, %f664, %f665;
	st.shared.f32 	[%r561], %f666;
	add.s32 	%r564, %r558, %r6;
	div.s32 	%r565, %r564, %r221;
	add.s32 	%r566, %r561, %r560;
	ld.shared.f32 	%f667, [%r566];
	shl.b32 	%r567, %r565, 2;
	add.s32 	%r568, %r37, %r567;
	ld.shared.f32 	%f668, [%r568];
	div.rn.f32 	%f669, %f667, %f668;
	st.shared.f32 	[%r566], %f669;
	add.s32 	%r569, %r564, %r6;
	div.s32 	%r570, %r569, %r221;
	add.s32 	%r571, %r566, %r560;
	ld.shared.f32 	%f670, [%r571];
	shl.b32 	%r572, %r570, 2;
	add.s32 	%r573, %r37, %r572;
	ld.shared.f32 	%f671, [%r573];
	div.rn.f32 	%f672, %f670, %f671;
	st.shared.f32 	[%r571], %f672;
	add.s32 	%r616, %r569, %r6;
	setp.lt.s32 	%p161, %r616, %r27;
	@%p161 bra 	$L__BB0_43;
$L__BB0_44:
	bar.sync 	0;
	min.s32 	%r205, %r7, %r9;
	add.s32 	%r656, %r8, %r5;
	setp.ge.s32 	%p162, %r656, %r205;
	@%p162 bra 	$L__BB0_51;
	ld.param.u64 	%rd33, [_Z24flash_attention_2_kernelPKfS0_S0_Pfiiiiiiii_param_3];
	cvta.to.global.u64 	%rd2, %rd33;
	add.s32 	%r574, %r656, %r6;
	max.s32 	%r575, %r205, %r574;
	setp.lt.s32 	%p163, %r574, %r205;
	selp.u32 	%r576, 1, 0, %p163;
	add.s32 	%r577, %r574, %r576;
	sub.s32 	%r578, %r575, %r577;
	div.u32 	%r579, %r578, %r6;
	add.s32 	%r207, %r579, %r576;
	and.b32  	%r580, %r207, 3;
	setp.eq.s32 	%p164, %r580, 3;
	@%p164 bra 	$L__BB0_48;
	shl.b32 	%r581, %r5, 2;
	mov.u32 	%r582, s;
	add.s32 	%r654, %r582, %r581;
	shl.b32 	%r209, %r6, 2;
	add.s32 	%r583, %r207, 1;
	and.b32  	%r584, %r583, 3;
	neg.s32 	%r653, %r584;
$L__BB0_47:
	.pragma "nounroll";
	mul.wide.s32 	%rd23, %r656, 4;
	add.s64 	%rd24, %rd2, %rd23;
	ld.shared.f32 	%f673, [%r654];
	st.global.f32 	[%rd24], %f673;
	add.s32 	%r656, %r656, %r6;
	add.s32 	%r654, %r654, %r209;
	add.s32 	%r653, %r653, 1;
	setp.ne.s32 	%p165, %r653, 0;
	@%p165 bra 	$L__BB0_47;
$L__BB0_48:
	setp.lt.u32 	%p166, %r207, 3;
	@%p166 bra 	$L__BB0_51;
	mov.u32 	%r587, s;
	shl.b32 	%r589, %r6, 2;
	cvt.u64.u32 	%rd27, %r589;
$L__BB0_50:
	sub.s32 	%r585, %r656, %r8;
	shl.b32 	%r586, %r585, 2;
	add.s32 	%r588, %r587, %r586;
	ld.shared.f32 	%f674, [%r588];
	mul.wide.s32 	%rd25, %r656, 4;
	add.s64 	%rd26, %rd2, %rd25;
	st.global.f32 	[%rd26], %f674;
	add.s32 	%r590, %r588, %r589;
	ld.shared.f32 	%f675, [%r590];
	add.s64 	%rd28, %rd26, %rd27;
	st.global.f32 	[%rd28], %f675;
	add.s32 	%r591, %r590, %r589;
	ld.shared.f32 	%f676, [%r591];
	add.s64 	%rd29, %rd28, %rd27;
	st.global.f32 	[%rd29], %f676;
	add.s32 	%r592, %r591, %r589;
	ld.shared.f32 	%f677, [%r592];
	add.s64 	%rd30, %rd29, %rd27;
	st.global.f32 	[%rd30], %f677;
	add.s32 	%r656, %r589, %r656;
	setp.lt.s32 	%p167, %r656, %r205;
	@%p167 bra 	$L__BB0_50;
$L__BB0_51:
	ret;
$L__BB0_52:
	sub.s32 	%r623, %r4, %r60;
	setp.gt.s32 	%p33, %r221, 0;
	mov.u32 	%r631, %r60;
	@%p33 bra 	$L__BB0_53;
	bra.uni 	$L__BB0_89;
$L__BB0_53:
	mov.u32 	%r624, %r60;
$L__BB0_54:
	setp.lt.s32 	%p58, %r61, %r90;
	@%p58 bra 	$L__BB0_56;
$L__BB0_55:
	shr.u32 	%r391, %r6, 3;
	and.b32  	%r392, %r391, 252;
	add.s32 	%r624, %r624, %r392;
	setp.lt.s32 	%p86, %r624, %r4;
	sub.s32 	%r623, %r623, %r392;
	@%p86 bra 	$L__BB0_54;
	bra.uni 	$L__BB0_116;
$L__BB0_56:
	shl.b32 	%r343, %r62, 2;
	sub.s32 	%r625, %r89, %r343;
	mul.lo.s32 	%r108, %r624, %r221;
	mul.lo.s32 	%r109, %r624, %r90;
	add.s32 	%r110, %r109, %r90;
	add.s32 	%r111, %r110, %r90;
	mov.u32 	%r626, %r61;
$L__BB0_57:
	setp.lt.u32 	%p59, %r65, 3;
	mov.b32 	%r629, 0;
	mov.f32 	%f731, 0f00000000;
	mov.f32 	%f732, %f731;
	mov.f32 	%f733, %f731;
	mov.f32 	%f734, %f731;
	mov.f32 	%f735, %f731;
	mov.f32 	%f736, %f731;
	mov.f32 	%f737, %f731;
	mov.f32 	%f738, %f731;
	mov.f32 	%f739, %f731;
	mov.f32 	%f740, %f731;
	mov.f32 	%f741, %f731;
	mov.f32 	%f742, %f731;
	mov.f32 	%f743, %f731;
	mov.f32 	%f744, %f731;
	mov.f32 	%f745, %f731;
	mov.f32 	%f746, %f731;
	@%p59 bra 	$L__BB0_60;
	mov.b32 	%r627, 0;
	mov.f32 	%f731, 0f00000000;
$L__BB0_59:
	.pragma "nounroll";
	add.s32 	%r346, %r108, %r627;
	shl.b32 	%r347, %r346, 2;
	add.s32 	%r348, %r1, %r347;
	ld.shared.f32 	%f234, [%r348];
	shl.b32 	%r349, %r221, 2;
	add.s32 	%r350, %r348, %r349;
	ld.shared.f32 	%f235, [%r350];
	add.s32 	%r351, %r350, %r349;
	ld.shared.f32 	%f236, [%r351];
	add.s32 	%r352, %r351, %r349;
	ld.shared.f32 	%f237, [%r352];
	mad.lo.s32 	%r353, %r627, %r90, %r626;
	shl.b32 	%r354, %r353, 2;
	add.s32 	%r355, %r35, %r354;
	ld.shared.v2.f32 	{%f238, %f239}, [%r355];
	ld.shared.v2.f32 	{%f240, %f241}, [%r355+8];
	fma.rn.f32 	%f242, %f234, %f238, %f746;
	fma.rn.f32 	%f243, %f234, %f239, %f745;
	fma.rn.f32 	%f244, %f234, %f240, %f744;
	fma.rn.f32 	%f245, %f234, %f241, %f743;
	fma.rn.f32 	%f246, %f235, %f238, %f742;
	fma.rn.f32 	%f247, %f235, %f239, %f741;
	fma.rn.f32 	%f248, %f235, %f240, %f740;
	fma.rn.f32 	%f249, %f235, %f241, %f739;
	fma.rn.f32 	%f250, %f236, %f238, %f738;
	fma.rn.f32 	%f251, %f236, %f239, %f737;
	fma.rn.f32 	%f252, %f236, %f240, %f736;
	fma.rn.f32 	%f253, %f236, %f241, %f735;
	fma.rn.f32 	%f254, %f237, %f238, %f734;
	fma.rn.f32 	%f255, %f237, %f239, %f733;
	fma.rn.f32 	%f256, %f237, %f240, %f732;
	fma.rn.f32 	%f257, %f237, %f241, %f731;
	ld.shared.f32 	%f258, [%r348+4];
	ld.shared.f32 	%f259, [%r350+4];
	ld.shared.f32 	%f260, [%r351+4];
	ld.shared.f32 	%f261, [%r352+4];
	shl.b32 	%r356, %r90, 2;
	add.s32 	%r357, %r355, %r356;
	ld.shared.f32 	%f262, [%r357];
	ld.shared.f32 	%f263, [%r357+4];
	ld.shared.f32 	%f264, [%r357+8];
	ld.shared.f32 	%f265, [%r357+12];
	fma.rn.f32 	%f266, %f258, %f262, %f242;
	fma.rn.f32 	%f267, %f258, %f263, %f243;
	fma.rn.f32 	%f268, %f258, %f264, %f244;
	fma.rn.f32 	%f269, %f258, %f265, %f245;
	fma.rn.f32 	%f270, %f259, %f262, %f246;
	fma.rn.f32 	%f271, %f259, %f263, %f247;
	fma.rn.f32 	%f272, %f259, %f264, %f248;
	fma.rn.f32 	%f273, %f259, %f265, %f249;
	fma.rn.f32 	%f274, %f260, %f262, %f250;
	fma.rn.f32 	%f275, %f260, %f263, %f251;
	fma.rn.f32 	%f276, %f260, %f264, %f252;
	fma.rn.f32 	%f277, %f260, %f265, %f253;
	fma.rn.f32 	%f278, %f261, %f262, %f254;
	fma.rn.f32 	%f279, %f261, %f263, %f255;
	fma.rn.f32 	%f280, %f261, %f264, %f256;
	fma.rn.f32 	%f281, %f261, %f265, %f257;
	ld.shared.f32 	%f282, [%r348+8];
	ld.shared.f32 	%f283, [%r350+8];
	ld.shared.f32 	%f284, [%r351+8];
	ld.shared.f32 	%f285, [%r352+8];
	add.s32 	%r358, %r357, %r356;
	ld.shared.v2.f32 	{%f286, %f287}, [%r358];
	ld.shared.v2.f32 	{%f288, %f289}, [%r358+8];
	fma.rn.f32 	%f290, %f282, %f286, %f266;
	fma.rn.f32 	%f291, %f282, %f287, %f267;
	fma.rn.f32 	%f292, %f282, %f288, %f268;
	fma.rn.f32 	%f293, %f282, %f289, %f269;
	fma.rn.f32 	%f294, %f283, %f286, %f270;
	fma.rn.f32 	%f295, %f283, %f287, %f271;
	fma.rn.f32 	%f296, %f283, %f288, %f272;
	fma.rn.f32 	%f297, %f283, %f289, %f273;
	fma.rn.f32 	%f298, %f284, %f286, %f274;
	fma.rn.f32 	%f299, %f284, %f287, %f275;
	fma.rn.f32 	%f300, %f284, %f288, %f276;
	fma.rn.f32 	%f301, %f284, %f289, %f277;
	fma.rn.f32 	%f302, %f285, %f286, %f278;
	fma.rn.f32 	%f303, %f285, %f287, %f279;
	fma.rn.f32 	%f304, %f285, %f288, %f280;
	fma.rn.f32 	%f305, %f285, %f289, %f281;
	ld.shared.f32 	%f306, [%r348+12];
	ld.shared.f32 	%f307, [%r350+12];
	ld.shared.f32 	%f308, [%r351+12];
	ld.shared.f32 	%f309, [%r352+12];
	add.s32 	%r359, %r358, %r356;
	ld.shared.f32 	%f310, [%r359];
	ld.shared.f32 	%f311, [%r359+4];
	ld.shared.f32 	%f312, [%r359+8];
	ld.shared.f32 	%f313, [%r359+12];
	fma.rn.f32 	%f746, %f306, %f310, %f290;
	fma.rn.f32 	%f745, %f306, %f311, %f291;
	fma.rn.f32 	%f744, %f306, %f312, %f292;
	fma.rn.f32 	%f743, %f306, %f313, %f293;
	fma.rn.f32 	%f742, %f307, %f310, %f294;
	fma.rn.f32 	%f741, %f307, %f311, %f295;
	fma.rn.f32 	%f740, %f307, %f312, %f296;
	fma.rn.f32 	%f739, %f307, %f313, %f297;
	fma.rn.f32 	%f738, %f308, %f310, %f298;
	fma.rn.f32 	%f737, %f308, %f311, %f299;
	fma.rn.f32 	%f736, %f308, %f312, %f300;
	fma.rn.f32 	%f735, %f308, %f313, %f301;
	fma.rn.f32 	%f734, %f309, %f310, %f302;
	fma.rn.f32 	%f733, %f309, %f311, %f303;
	fma.rn.f32 	%f732, %f309, %f312, %f304;
	fma.rn.f32 	%f731, %f309, %f313, %f305;
	add.s32 	%r627, %r627, 4;
	setp.eq.s32 	%p60, %r627, %r67;
	mov.u32 	%r629, %r67;
	@%p60 bra 	$L__BB0_60;
	bra.uni 	$L__BB0_59;
$L__BB0_60:
	setp.eq.s32 	%p61, %r66, 0;
	@%p61 bra 	$L__BB0_65;
	setp.eq.s32 	%p62, %r66, 1;
	@%p62 bra 	$L__BB0_63;
	add.s32 	%r360, %r108, %r629;
	shl.b32 	%r361, %r360, 2;
	add.s32 	%r362, %r1, %r361;
	ld.shared.f32 	%f314, [%r362];
	shl.b32 	%r363, %r221, 2;
	add.s32 	%r364, %r362, %r363;
	ld.shared.f32 	%f315, [%r364];
	add.s32 	%r365, %r364, %r363;
	ld.shared.f32 	%f316, [%r365];
	add.s32 	%r366, %r365, %r363;
	ld.shared.f32 	%f317, [%r366];
	mad.lo.s32 	%r367, %r629, %r90, %r626;
	shl.b32 	%r368, %r367, 2;
	add.s32 	%r369, %r35, %r368;
	ld.shared.f32 	%f318, [%r369];
	ld.shared.f32 	%f319, [%r369+4];
	ld.shared.f32 	%f320, [%r369+8];
	ld.shared.f32 	%f321, [%r369+12];
	fma.rn.f32 	%f322, %f314, %f318, %f746;
	fma.rn.f32 	%f323, %f314, %f319, %f745;
	fma.rn.f32 	%f324, %f314, %f320, %f744;
	fma.rn.f32 	%f325, %f314, %f321, %f743;
	fma.rn.f32 	%f326, %f315, %f318, %f742;
	fma.rn.f32 	%f327, %f315, %f319, %f741;
	fma.rn.f32 	%f328, %f315, %f320, %f740;
	fma.rn.f32 	%f329, %f315, %f321, %f739;
	fma.rn.f32 	%f330, %f316, %f318, %f738;
	fma.rn.f32 	%f331, %f316, %f319, %f737;
	fma.rn.f32 	%f332, %f316, %f320, %f736;
	fma.rn.f32 	%f333, %f316, %f321, %f735;
	fma.rn.f32 	%f334, %f317, %f318, %f734;
	fma.rn.f32 	%f335, %f317, %f319, %f733;
	fma.rn.f32 	%f336, %f317, %f320, %f732;
	fma.rn.f32 	%f337, %f317, %f321, %f731;
	ld.shared.f32 	%f338, [%r362+4];
	ld.shared.f32 	%f339, [%r364+4];
	ld.shared.f32 	%f340, [%r365+4];
	ld.shared.f32 	%f341, [%r366+4];
	shl.b32 	%r370, %r90, 2;
	add.s32 	%r371, %r369, %r370;
	ld.shared.f32 	%f342, [%r371];
	ld.shared.f32 	%f343, [%r371+4];
	ld.shared.f32 	%f344, [%r371+8];
	ld.shared.f32 	%f345, [%r371+12];
	fma.rn.f32 	%f746, %f338, %f342, %f322;
	fma.rn.f32 	%f745, %f338, %f343, %f323;
	fma.rn.f32 	%f744, %f338, %f344, %f324;
	fma.rn.f32 	%f743, %f338, %f345, %f325;
	fma.rn.f32 	%f742, %f339, %f342, %f326;
	fma.rn.f32 	%f741, %f339, %f343, %f327;
	fma.rn.f32 	%f740, %f339, %f344, %f328;
	fma.rn.f32 	%f739, %f339, %f345, %f329;
	fma.rn.f32 	%f738, %f340, %f342, %f330;
	fma.rn.f32 	%f737, %f340, %f343, %f331;
	fma.rn.f32 	%f736, %f340, %f344, %f332;
	fma.rn.f32 	%f735, %f340, %f345, %f333;
	fma.rn.f32 	%f734, %f341, %f342, %f334;
	fma.rn.f32 	%f733, %f341, %f343, %f335;
	fma.rn.f32 	%f732, %f341, %f344, %f336;
	fma.rn.f32 	%f731, %f341, %f345, %f337;
	add.s32 	%r629, %r629, 2;
$L__BB0_63:
	setp.eq.s32 	%p63, %r68, 0;
	@%p63 bra 	$L__BB0_65;
	add.s32 	%r372, %r108, %r629;
	shl.b32 	%r373, %r372, 2;
	add.s32 	%r374, %r1, %r373;
	ld.shared.f32 	%f346, [%r374];
	shl.b32 	%r375, %r221, 2;
	add.s32 	%r376, %r374, %r375;
	ld.shared.f32 	%f347, [%r376];
	add.s32 	%r377, %r376, %r375;
	ld.shared.f32 	%f348, [%r377];
	add.s32 	%r378, %r377, %r375;
	ld.shared.f32 	%f349, [%r378];
	mad.lo.s32 	%r379, %r629, %r90, %r626;
	shl.b32 	%r380, %r379, 2;
	add.s32 	%r381, %r35, %r380;
	ld.shared.f32 	%f350, [%r381];
	ld.shared.f32 	%f351, [%r381+4];
	ld.shared.f32 	%f352, [%r381+8];
	ld.shared.f32 	%f353, [%r381+12];
	fma.rn.f32 	%f746, %f346, %f350, %f746;
	fma.rn.f32 	%f745, %f346, %f351, %f745;
	fma.rn.f32 	%f744, %f346, %f352, %f744;
	fma.rn.f32 	%f743, %f346, %f353, %f743;
	fma.rn.f32 	%f742, %f347, %f350, %f742;
	fma.rn.f32 	%f741, %f347, %f351, %f741;
	fma.rn.f32 	%f740, %f347, %f352, %f740;
	fma.rn.f32 	%f739, %f347, %f353, %f739;
	fma.rn.f32 	%f738, %f348, %f350, %f738;
	fma.rn.f32 	%f737, %f348, %f351, %f737;
	fma.rn.f32 	%f736, %f348, %f352, %f736;
	fma.rn.f32 	%f735, %f348, %f353, %f735;
	fma.rn.f32 	%f734, %f349, %f350, %f734;
	fma.rn.f32 	%f733, %f349, %f351, %f733;
	fma.rn.f32 	%f732, %f349, %f352, %f732;
	fma.rn.f32 	%f731, %f349, %f353, %f731;
$L__BB0_65:
	setp.gt.s32 	%p64, %r4, %r624;
	@%p64 bra 	$L__BB0_66;
	bra.uni 	$L__BB0_88;
$L__BB0_66:
	setp.le.s32 	%p65, %r90, %r626;
	@%p65 bra 	$L__BB0_71;
	add.s32 	%r382, %r109, %r626;
	shl.b32 	%r383, %r382, 2;
	add.s32 	%r121, %r36, %r383;
	st.shared.f32 	[%r121], %f746;
	setp.lt.s32 	%p66, %r625, 2;
	@%p66 bra 	$L__BB0_71;
	st.shared.f32 	[%r121+4], %f745;
	setp.eq.s32 	%p67, %r625, 2;
	@%p67 bra 	$L__BB0_71;
	st.shared.f32 	[%r121+8], %f744;
	setp.eq.s32 	%p68, %r625, 3;
	@%p68 bra 	$L__BB0_71;
	st.shared.f32 	[%r121+12], %f743;
$L__BB0_71:
	setp.lt.s32 	%p69, %r623, 2;
	@%p69 bra 	$L__BB0_88;
	@%p65 bra 	$L__BB0_77;
	add.s32 	%r384, %r110, %r626;
	shl.b32 	%r385, %r384, 2;
	add.s32 	%r116, %r36, %r385;
	st.shared.f32 	[%r116], %f742;
	setp.lt.s32 	%p71, %r625, 2;
	@%p71 bra 	$L__BB0_77;
	st.shared.f32 	[%r116+4], %f741;
	setp.eq.s32 	%p72, %r625, 2;
	@%p72 bra 	$L__BB0_77;
	st.shared.f32 	[%r116+8], %f740;
	setp.eq.s32 	%p73, %r625, 3;
	@%p73 bra 	$L__BB0_77;
	st.shared.f32 	[%r116+12], %f739;
$L__BB0_77:
	setp.eq.s32 	%p74, %r623, 2;
	@%p74 bra 	$L__BB0_88;
	@%p65 bra 	$L__BB0_83;
	add.s32 	%r386, %r111, %r626;
	shl.b32 	%r387, %r386, 2;
	add.s32 	%r117, %r36, %r387;
	st.shared.f32 	[%r117], %f738;
	setp.lt.s32 	%p76, %r625, 2;
	@%p76 bra 	$L__BB0_83;
	st.shared.f32 	[%r117+4], %f737;
	setp.eq.s32 	%p77, %r625, 2;
	@%p77 bra 	$L__BB0_83;
	st.shared.f32 	[%r117+8], %f736;
	setp.eq.s32 	%p78, %r625, 3;
	@%p78 bra 	$L__BB0_83;
	st.shared.f32 	[%r117+12], %f735;
$L__BB0_83:
	setp.le.s32 	%p79, %r90, %r626;
	setp.eq.s32 	%p80, %r623, 3;
	or.pred  	%p81, %p80, %p79;
	@%p81 bra 	$L__BB0_88;
	add.s32 	%r388, %r111, %r90;
	add.s32 	%r389, %r388, %r626;
	shl.b32 	%r390, %r389, 2;
	add.s32 	%r118, %r36, %r390;
	st.shared.f32 	[%r118], %f734;
	setp.lt.s32 	%p82, %r625, 2;
	@%p82 bra 	$L__BB0_88;
	st.shared.f32 	[%r118+4], %f733;
	setp.eq.s32 	%p83, %r625, 2;
	@%p83 bra 	$L__BB0_88;
	st.shared.f32 	[%r118+8], %f732;
	setp.eq.s32 	%p84, %r625, 3;
	@%p84 bra 	$L__BB0_88;
	st.shared.f32 	[%r118+12], %f731;
$L__BB0_88:
	add.s32 	%r626, %r626, 128;
	setp.lt.s32 	%p85, %r626, %r90;
	add.s32 	%r625, %r625, -128;
	@%p85 bra 	$L__BB0_57;
	bra.uni 	$L__BB0_55;
$L__BB0_89:
	setp.ge.s32 	%p34, %r61, %r90;
	@%p34 bra 	$L__BB0_115;
	mul.lo.s32 	%r127, %r631, %r90;
	add.s32 	%r128, %r127, %r90;
	add.s32 	%r129, %r128, %r90;
	add.s32 	%r130, %r129, %r90;
	mov.u32 	%r632, %r93;
	mov.u32 	%r633, %r61;
$L__BB0_91:
	setp.le.s32 	%p35, %r4, %r631;
	@%p35 bra 	$L__BB0_114;
	setp.le.s32 	%p36, %r90, %r633;
	@%p36 bra 	$L__BB0_97;
	add.s32 	%r317, %r127, %r633;
	shl.b32 	%r318, %r317, 2;
	add.s32 	%r133, %r36, %r318;
	mov.b32 	%r319, 0;
	st.shared.u32 	[%r133], %r319;
	setp.lt.s32 	%p37, %r632, 2;
	@%p37 bra 	$L__BB0_97;
	mov.b32 	%r320, 0;
	st.shared.u32 	[%r133+4], %r320;
	setp.eq.s32 	%p38, %r632, 2;
	@%p38 bra 	$L__BB0_97;
	mov.b32 	%r321, 0;
	st.shared.u32 	[%r133+8], %r321;
	setp.eq.s32 	%p39, %r632, 3;
	@%p39 bra 	$L__BB0_97;
	mov.b32 	%r322, 0;
	st.shared.u32 	[%r133+12], %r322;
$L__BB0_97:
	setp.lt.s32 	%p40, %r623, 2;
	@%p40 bra 	$L__BB0_114;
	setp.le.s32 	%p41, %r90, %r633;
	@%p41 bra 	$L__BB0_103;
	add.s32 	%r323, %r128, %r633;
	shl.b32 	%r324, %r323, 2;
	add.s32 	%r134, %r36, %r324;
	mov.b32 	%r325, 0;
	st.shared.u32 	[%r134], %r325;
	setp.lt.s32 	%p42, %r632, 2;
	@%p42 bra 	$L__BB0_103;
	mov.b32 	%r326, 0;
	st.shared.u32 	[%r134+4], %r326;
	setp.eq.s32 	%p43, %r632, 2;
	@%p43 bra 	$L__BB0_103;
	mov.b32 	%r327, 0;
	st.shared.u32 	[%r134+8], %r327;
	setp.eq.s32 	%p44, %r632, 3;
	@%p44 bra 	$L__BB0_103;
	mov.b32 	%r328, 0;
	st.shared.u32 	[%r134+12], %r328;
$L__BB0_103:
	setp.eq.s32 	%p45, %r623, 2;
	@%p45 bra 	$L__BB0_114;
	setp.le.s32 	%p46, %r90, %r633;
	@%p46 bra 	$L__BB0_109;
	add.s32 	%r329, %r129, %r633;
	shl.b32 	%r330, %r329, 2;
	add.s32 	%r135, %r36, %r330;
	mov.b32 	%r331, 0;
	st.shared.u32 	[%r135], %r331;
	setp.lt.s32 	%p47, %r632, 2;
	@%p47 bra 	$L__BB0_109;
	mov.b32 	%r332, 0;
	st.shared.u32 	[%r135+4], %r332;
	setp.eq.s32 	%p48, %r632, 2;
	@%p48 bra 	$L__BB0_109;
	mov.b32 	%r333, 0;
	st.shared.u32 	[%r135+8], %r333;
	setp.eq.s32 	%p49, %r632, 3;
	@%p49 bra 	$L__BB0_109;
	mov.b32 	%r334, 0;
	st.shared.u32 	[%r135+12], %r334;
$L__BB0_109:
	setp.le.s32 	%p50, %r90, %r633;
	setp.eq.s32 	%p51, %r623, 3;
	or.pred  	%p52, %p51, %p50;
	@%p52 bra 	$L__BB0_114;
	add.s32 	%r335, %r130, %r633;
	shl.b32 	%r336, %r335, 2;
	add.s32 	%r136, %r36, %r336;
	mov.b32 	%r337, 0;
	st.shared.u32 	[%r136], %r337;
	setp.lt.s32 	%p53, %r632, 2;
	@%p53 bra 	$L__BB0_114;
	mov.b32 	%r338, 0;
	st.shared.u32 	[%r136+4], %r338;
	setp.eq.s32 	%p54, %r632, 2;
	@%p54 bra 	$L__BB0_114;
	mov.b32 	%r339, 0;
	st.shared.u32 	[%r136+8], %r339;
	setp.eq.s32 	%p55, %r632, 3;
	@%p55 bra 	$L__BB0_114;
	mov.b32 	%r340, 0;
	st.shared.u32 	[%r136+12], %r340;
$L__BB0_114:
	add.s32 	%r633, %r633, 128;
	setp.lt.s32 	%p56, %r633, %r90;
	add.s32 	%r632, %r632, -128;
	@%p56 bra 	$L__BB0_91;
$L__BB0_115:
	shr.u32 	%r341, %r6, 3;
	and.b32  	%r342, %r341, 252;
	add.s32 	%r631, %r631, %r342;
	setp.lt.s32 	%p57, %r631, %r4;
	sub.s32 	%r623, %r623, %r342;
	@%p57 bra 	$L__BB0_89;
$L__BB0_116:
	shr.u32 	%r141, %r6, 5;
	shr.u32 	%r637, %r5, 5;
	setp.ge.s32 	%p87, %r637, %r4;
	bar.sync 	0;
	@%p87 bra 	$L__BB0_124;
	cvt.rn.f32.s32 	%f354, %r221;
	sqrt.rn.f32 	%f123, %f354;
	mov.u32 	%r634, %r637;
$L__BB0_118:
	setp.ge.s32 	%p88, %r62, %r90;
	shl.b32 	%r393, %r634, 2;
	add.s32 	%r394, %r620, %r393;
	ld.shared.f32 	%f748, [%r394];
	@%p88 bra 	$L__BB0_121;
	mul.lo.s32 	%r144, %r634, %r90;
	mov.u32 	%r635, %r62;
$L__BB0_120:
	add.s32 	%r395, %r635, %r144;
	shl.b32 	%r396, %r395, 2;
	add.s32 	%r397, %r36, %r396;
	ld.shared.f32 	%f355, [%r397];
	div.rn.f32 	%f356, %f355, %f123;
	max.f32 	%f748, %f748, %f356;
	st.shared.f32 	[%r397], %f356;
	add.s32 	%r635, %r635, 32;
	setp.lt.s32 	%p89, %r635, %r90;
	@%p89 bra 	$L__BB0_120;
$L__BB0_121:
	setp.ne.s32 	%p90, %r62, 0;
	mov.b32 	%r398, %f748;
	shfl.sync.bfly.b32	%r399|%p91, %r398, 16, 31, -1;
	mov.b32 	%f357, %r399;
	max.f32 	%f358, %f748, %f357;
	mov.b32 	%r400, %f358;
	shfl.sync.bfly.b32	%r401|%p92, %r400, 8, 31, -1;
	mov.b32 	%f359, %r401;
	max.f32 	%f360, %f358, %f359;
	mov.b32 	%r402, %f360;
	shfl.sync.bfly.b32	%r403|%p93, %r402, 4, 31, -1;
	mov.b32 	%f361, %r403;
	max.f32 	%f362, %f360, %f361;
	mov.b32 	%r404, %f362;
	shfl.sync.bfly.b32	%r405|%p94, %r404, 2, 31, -1;
	mov.b32 	%f363, %r405;
	max.f32 	%f364, %f362, %f363;
	mov.b32 	%r406, %f364;
	shfl.sync.bfly.b32	%r407|%p95, %r406, 1, 31, -1;
	mov.b32 	%f365, %r407;
	max.f32 	%f128, %f364, %f365;
	@%p90 bra 	$L__BB0_123;
	add.s32 	%r409, %r87, %r393;
	st.shared.f32 	[%r409], %f128;
$L__BB0_123:
	add.s32 	%r634, %r634, %r141;
	setp.lt.s32 	%p96, %r634, %r4;
	@%p96 bra 	$L__BB0_118;
$L__BB0_124:
	bar.sync 	0;
	mul.lo.s32 	%r148, %r90, %r4;
	setp.ge.s32 	%p97, %r5, %r148;
	@%p97 bra 	$L__BB0_127;
	mov.u32 	%r636, %r5;
$L__BB0_126:
	div.s32 	%r410, %r636, %r90;
	shl.b32 	%r411, %r636, 2;
	add.s32 	%r412, %r36, %r411;
	ld.shared.f32 	%f366, [%r412];
	shl.b32 	%r413, %r410, 2;
	add.s32 	%r414, %r87, %r413;
	ld.shared.f32 	%f367, [%r414];
	sub.f32 	%f368, %f366, %f367;
	fma.rn.f32 	%f369, %f368, 0f3BBB989D, 0f3F000000;
	cvt.sat.f32.f32 	%f370, %f369;
	mov.f32 	%f371, 0f4B400001;
	mov.f32 	%f372, 0f437C0000;
	fma.rm.f32 	%f373, %f370, %f372, %f371;
	add.f32 	%f374, %f373, 0fCB40007F;
	neg.f32 	%f375, %f374;
	fma.rn.f32 	%f376, %f368, 0f3FB8AA3B, %f375;
	fma.rn.f32 	%f377, %f368, 0f32A57060, %f376;
	mov.b32 	%r415, %f373;
	shl.b32 	%r416, %r415, 23;
	mov.b32 	%f378, %r416;
	ex2.approx.ftz.f32 	%f379, %f377;
	mul.f32 	%f380, %f379, %f378;
	st.shared.f32 	[%r412], %f380;
	add.s32 	%r636, %r636, %r6;
	setp.lt.s32 	%p98, %r636, %r148;
	@%p98 bra 	$L__BB0_126;
$L__BB0_127:
	setp.ge.s32 	%p99, %r637, %r4;
	bar.sync 	0;
	@%p99 bra 	$L__BB0_146;
	and.b32  	%r151, %r92, 268435440;
	and.b32  	%r152, %r92, 3;
	and.b32  	%r153, %r92, 15;
	add.s32 	%r154, %r153, -1;
	and.b32  	%r155, %r92, 7;
	add.s32 	%r156, %r155, -1;
$L__BB0_129:
	setp.ge.s32 	%p100, %r62, %r90;
	mov.f32 	%f756, 0f00000000;
	@%p100 bra 	$L__BB0_143;
	setp.lt.u32 	%p101, %r91, 480;
	mul.lo.s32 	%r158, %r637, %r90;
	mov.f32 	%f756, 0f00000000;
	mov.u32 	%r641, %r62;
	@%p101 bra 	$L__BB0_133;
	mov.b32 	%r642, 0;
	mov.f32 	%f756, 0f00000000;
	mov.u32 	%r641, %r62;
$L__BB0_132:
	.pragma "nounroll";
	add.s32 	%r418, %r641, %r158;
	shl.b32 	%r419, %r418, 2;
	add.s32 	%r420, %r36, %r419;
	ld.shared.f32 	%f385, [%r420];
	add.f32 	%f386, %f756, %f385;
	ld.shared.f32 	%f387, [%r420+128];
	add.f32 	%f388, %f386, %f387;
	ld.shared.f32 	%f389, [%r420+256];
	add.f32 	%f390, %f388, %f389;
	ld.shared.f32 	%f391, [%r420+384];
	add.f32 	%f392, %f390, %f391;
	ld.shared.f32 	%f393, [%r420+512];
	add.f32 	%f394, %f392, %f393;
	ld.shared.f32 	%f395, [%r420+640];
	add.f32 	%f396, %f394, %f395;
	ld.shared.f32 	%f397, [%r420+768];
	add.f32 	%f398, %f396, %f397;
	ld.shared.f32 	%f399, [%r420+896];
	add.f32 	%f400, %f398, %f399;
	ld.shared.f32 	%f401, [%r420+1024];
	add.f32 	%f402, %f400, %f401;
	ld.shared.f32 	%f403, [%r420+1152];
	add.f32 	%f404, %f402, %f403;
	ld.shared.f32 	%f405, [%r420+1280];
	add.f32 	%f406, %f404, %f405;
	ld.shared.f32 	%f407, [%r420+1408];
	add.f32 	%f408, %f406, %f407;
	ld.shared.f32 	%f409, [%r420+1536];
	add.f32 	%f410, %f408, %f409;
	ld.shared.f32 	%f411, [%r420+1664];
	add.f32 	%f412, %f410, %f411;
	ld.shared.f32 	%f413, [%r420+1792];
	add.f32 	%f414, %f412, %f413;
	ld.shared.f32 	%f415, [%r420+1920];
	add.f32 	%f756, %f414, %f415;
	add.s32 	%r641, %r641, 512;
	add.s32 	%r642, %r642, 16;
	setp.eq.s32 	%p102, %r642, %r151;
	@%p102 bra 	$L__BB0_133;
	bra.uni 	$L__BB0_132;
$L__BB0_133:
	setp.eq.s32 	%p103, %r153, 0;
	@%p103 bra 	$L__BB0_143;
	setp.lt.u32 	%p104, %r154, 7;
	@%p104 bra 	$L__BB0_136;
	add.s32 	%r421, %r641, %r158;
	shl.b32 	%r422, %r421, 2;
	add.s32 	%r423, %r36, %r422;
	ld.shared.f32 	%f417, [%r423];
	add.f32 	%f418, %f756, %f417;
	ld.shared.f32 	%f419, [%r423+128];
	add.f32 	%f420, %f418, %f419;
	ld.shared.f32 	%f421, [%r423+256];
	add.f32 	%f422, %f420, %f421;
	ld.shared.f32 	%f423, [%r423+384];
	add.f32 	%f424, %f422, %f423;
	ld.shared.f32 	%f425, [%r423+512];
	add.f32 	%f426, %f424, %f425;
	ld.shared.f32 	%f427, [%r423+640];
	add.f32 	%f428, %f426, %f427;
	ld.shared.f32 	%f429, [%r423+768];
	add.f32 	%f430, %f428, %f429;
	ld.shared.f32 	%f431, [%r423+896];
	add.f32 	%f756, %f430, %f431;
	add.s32 	%r641, %r641, 256;
$L__BB0_136:
	setp.eq.s32 	%p105, %r155, 0;
	@%p105 bra 	$L__BB0_143;
	setp.lt.u32 	%p106, %r156, 3;
	@%p106 bra 	$L__BB0_139;
	add.s32 	%r424, %r641, %r158;
	shl.b32 	%r425, %r424, 2;
	add.s32 	%r426, %r36, %r425;
	ld.shared.f32 	%f433, [%r426];
	add.f32 	%f434, %f756, %f433;
	ld.shared.f32 	%f435, [%r426+128];
	add.f32 	%f436, %f434, %f435;
	ld.shared.f32 	%f437, [%r426+256];
	add.f32 	%f438, %f436, %f437;
	ld.shared.f32 	%f439, [%r426+384];
	add.f32 	%f756, %f438, %f439;
	add.s32 	%r641, %r641, 128;
$L__BB0_139:
	setp.eq.s32 	%p107, %r152, 0;
	@%p107 bra 	$L__BB0_143;
	setp.eq.s32 	%p108, %r152, 1;
	add.s32 	%r427, %r641, %r158;
	shl.b32 	%r428, %r427, 2;
	add.s32 	%r164, %r36, %r428;
	ld.shared.f32 	%f440, [%r164];
	add.f32 	%f756, %f756, %f440;
	@%p108 bra 	$L__BB0_143;
	setp.eq.s32 	%p109, %r152, 2;
	ld.shared.f32 	%f441, [%r164+128];
	add.f32 	%f756, %f756, %f441;
	@%p109 bra 	$L__BB0_143;
	ld.shared.f32 	%f442, [%r164+256];
	add.f32 	%f756, %f756, %f442;
$L__BB0_143:
	setp.ne.s32 	%p110, %r62, 0;
	mov.b32 	%r429, %f756;
	shfl.sync.bfly.b32	%r430|%p111, %r429, 16, 31, -1;
	mov.b32 	%f443, %r430;
	add.f32 	%f444, %f756, %f443;
	mov.b32 	%r431, %f444;
	shfl.sync.bfly.b32	%r432|%p112, %r431, 8, 31, -1;
	mov.b32 	%f445, %r432;
	add.f32 	%f446, %f444, %f445;
	mov.b32 	%r433, %f446;
	shfl.sync.bfly.b32	%r434|%p113, %r433, 4, 31, -1;
	mov.b32 	%f447, %r434;
	add.f32 	%f448, %f446, %f447;
	mov.b32 	%r435, %f448;
	shfl.sync.bfly.b32	%r436|%p114, %r435, 2, 31, -1;
	mov.b32 	%f449, %r436;
	add.f32 	%f450, %f448, %f449;
	mov.b32 	%r437, %f450;
	shfl.sync.bfly.b32	%r438|%p115, %r437, 1, 31, -1;
	mov.b32 	%f451, %r438;
	add.f32 	%f143, %f450, %f451;
	@%p110 bra 	$L__BB0_145;
	shl.b32 	%r439, %r637, 2;
	add.s32 	%r440, %r620, %r439;
	ld.shared.f32 	%f452, [%r440];
	add.s32 	%r441, %r87, %r439;
	ld.shared.f32 	%f453, [%r441];
	sub.f32 	%f454, %f452, %f453;
	fma.rn.f32 	%f455, %f454, 0f3BBB989D, 0f3F000000;
	cvt.sat.f32.f32 	%f456, %f455;
	mov.f32 	%f457, 0f4B400001;
	mov.f32 	%f458, 0f437C0000;
	fma.rm.f32 	%f459, %f456, %f458, %f457;
	add.f32 	%f460, %f459, 0fCB40007F;
	neg.f32 	%f461, %f460;
	fma.rn.f32 	%f462, %f454, 0f3FB8AA3B, %f461;
	fma.rn.f32 	%f463, %f454, 0f32A57060, %f462;
	mov.b32 	%r442, %f459;
	shl.b32 	%r443, %r442, 23;
	mov.b32 	%f464, %r443;
	ex2.approx.ftz.f32 	%f465, %f463;
	mul.f32 	%f466, %f465, %f464;
	add.s32 	%r444, %r37, %r439;
	ld.shared.f32 	%f467, [%r444];
	fma.rn.f32 	%f468, %f467, %f466, %f143;
	st.shared.f32 	[%r444], %f468;
$L__BB0_145:
	add.s32 	%r637, %r637, %r141;
	setp.lt.s32 	%p116, %r637, %r4;
	@%p116 bra 	$L__BB0_129;
$L__BB0_146:
	setp.ge.s32 	%p117, %r5, %r59;
	@%p117 bra 	$L__BB0_150;
$L__BB0_147:
	setp.ge.s32 	%p118, %r643, %r58;
	mov.f32 	%f757, 0f00000000;
	@%p118 bra 	$L__BB0_149;
	ld.param.u64 	%rd32, [_Z24flash_attention_2_kernelPKfS0_S0_Pfiiiiiiii_param_2];
	cvta.to.global.u64 	%rd20, %rd32;
	mul.wide.s32 	%rd21, %r643, 4;
	add.s64 	%rd22, %rd20, %rd21;
	ld.global.f32 	%f757, [%rd22];
$L__BB0_149:
	sub.s32 	%r445, %r643, %r94;
	shl.b32 	%r446, %r445, 2;
	add.s32 	%r447, %r35, %r446;
	st.shared.f32 	[%r447], %f757;
	add.s32 	%r643, %r643, %r6;
	setp.lt.s32 	%p119, %r643, %r95;
	@%p119 bra 	$L__BB0_147;
$L__BB0_150:
	setp.ge.s32 	%p120, %r5, %r27;
	bar.sync 	0;
	@%p120 bra 	$L__BB0_157;
	and.b32  	%r172, %r64, 3;
	setp.eq.s32 	%p121, %r172, 3;
	mov.u32 	%r644, %r5;
	@%p121 bra 	$L__BB0_155;
	setp.eq.s32 	%p122, %r172, 0;
	div.s32 	%r448, %r5, %r221;
	shl.b32 	%r449, %r448, 2;
	add.s32 	%r450, %r620, %r449;
	ld.shared.f32 	%f470, [%r450];
	add.s32 	%r451, %r87, %r449;
	ld.shared.f32 	%f471, [%r451];
	sub.f32 	%f472, %f470, %f471;
	fma.rn.f32 	%f473, %f472, 0f3BBB989D, 0f3F000000;
	cvt.sat.f32.f32 	%f474, %f473;
	mov.f32 	%f475, 0f4B400001;
	mov.f32 	%f476, 0f437C0000;
	fma.rm.f32 	%f477, %f474, %f476, %f475;
	add.f32 	%f478, %f477, 0fCB40007F;
	neg.f32 	%f479, %f478;
	fma.rn.f32 	%f480, %f472, 0f3FB8AA3B, %f479;
	fma.rn.f32 	%f481, %f472, 0f32A57060, %f480;
	mov.b32 	%r452, %f477;
	shl.b32 	%r453, %r452, 23;
	mov.b32 	%f482, %r453;
	ex2.approx.ftz.f32 	%f483, %f481;
	mul.f32 	%f484, %f483, %f482;
	ld.shared.f32 	%f485, [%r69];
	mul.f32 	%f486, %f485, %f484;
	st.shared.f32 	[%r69], %f486;
	mov.u32 	%r644, %r63;
	@%p122 bra 	$L__BB0_155;
	setp.eq.s32 	%p123, %r172, 1;
	div.s32 	%r454, %r63, %r221;
	shl.b32 	%r455, %r454, 2;
	add.s32 	%r456, %r620, %r455;
	ld.shared.f32 	%f487, [%r456];
	add.s32 	%r457, %r87, %r455;
	ld.shared.f32 	%f488, [%r457];
	sub.f32 	%f489, %f487, %f488;
	fma.rn.f32 	%f490, %f489, 0f3BBB989D, 0f3F000000;
	cvt.sat.f32.f32 	%f491, %f490;
	mov.f32 	%f492, 0f4B400001;
	mov.f32 	%f493, 0f437C0000;
	fma.rm.f32 	%f494, %f491, %f493, %f492;
	add.f32 	%f495, %f494, 0fCB40007F;
	neg.f32 	%f496, %f495;
	fma.rn.f32 	%f497, %f489, 0f3FB8AA3B, %f496;
	fma.rn.f32 	%f498, %f489, 0f32A57060, %f497;
	mov.b32 	%r458, %f494;
	shl.b32 	%r459, %r458, 23;
	mov.b32 	%f499, %r459;
	ex2.approx.ftz.f32 	%f500, %f498;
	mul.f32 	%f501, %f500, %f499;
	ld.shared.f32 	%f502, [%r71];
	mul.f32 	%f503, %f502, %f501;
	st.shared.f32 	[%r71], %f503;
	mov.u32 	%r644, %r72;
	@%p123 bra 	$L__BB0_155;
	add.s32 	%r644, %r72, %r6;
	div.s32 	%r460, %r72, %r221;
	shl.b32 	%r461, %r460, 2;
	add.s32 	%r462, %r620, %r461;
	ld.shared.f32 	%f504, [%r462];
	add.s32 	%r463, %r87, %r461;
	ld.shared.f32 	%f505, [%r463];
	sub.f32 	%f506, %f504, %f505;
	fma.rn.f32 	%f507, %f506, 0f3BBB989D, 0f3F000000;
	cvt.sat.f32.f32 	%f508, %f507;
	mov.f32 	%f509, 0f4B400001;
	mov.f32 	%f510, 0f437C0000;
	fma.rm.f32 	%f511, %f508, %f510, %f509;
	add.f32 	%f512, %f511, 0fCB40007F;
	neg.f32 	%f513, %f512;
	fma.rn.f32 	%f514, %f506, 0f3FB8AA3B, %f513;
	fma.rn.f32 	%f515, %f506, 0f32A57060, %f514;
	mov.b32 	%r464, %f511;
	shl.b32 	%r465, %r464, 23;
	mov.b32 	%f516, %r465;
	ex2.approx.ftz.f32 	%f517, %f515;
	mul.f32 	%f518, %f517, %f516;
	add.s32 	%r466, %r71, %r70;
	ld.shared.f32 	%f519, [%r466];
	mul.f32 	%f520, %f519, %f518;
	st.shared.f32 	[%r466], %f520;
$L__BB0_155:
	setp.lt.u32 	%p124, %r64, 3;
	@%p124 bra 	$L__BB0_157;
$L__BB0_156:
	div.s32 	%r467, %r644, %r221;
	shl.b32 	%r468, %r467, 2;
	add.s32 	%r469, %r620, %r468;
	ld.shared.f32 	%f521, [%r469];
	add.s32 	%r470, %r87, %r468;
	ld.shared.f32 	%f522, [%r470];
	sub.f32 	%f523, %f521, %f522;
	fma.rn.f32 	%f524, %f523, 0f3BBB989D, 0f3F000000;
	cvt.sat.f32.f32 	%f525, %f524;
	mov.f32 	%f526, 0f4B400001;
	mov.f32 	%f527, 0f437C0000;
	fma.rm.f32 	%f528, %f525, %f527, %f526;
	add.f32 	%f529, %f528, 0fCB40007F;
	neg.f32 	%f530, %f529;
	fma.rn.f32 	%f531, %f523, 0f3FB8AA3B, %f530;
	fma.rn.f32 	%f532, %f523, 0f32A57060, %f531;
	mov.b32 	%r471, %f528;
	shl.b32 	%r472, %r471, 23;
	mov.b32 	%f533, %r472;
	ex2.approx.ftz.f32 	%f534, %f532;
	mul.f32 	%f535, %f534, %f533;
	shl.b32 	%r473, %r644, 2;
	mov.u32 	%r474, s;
	add.s32 	%r475, %r474, %r473;
	ld.shared.f32 	%f536, [%r475];
	mul.f32 	%f537, %f536, %f535;
	st.shared.f32 	[%r475], %f537;
	add.s32 	%r476, %r644, %r6;
	div.s32 	%r477, %r476, %r221;
	shl.b32 	%r478, %r477, 2;
	add.s32 	%r479, %r620, %r478;
	ld.shared.f32 	%f538, [%r479];
	add.s32 	%r480, %r87, %r478;
	ld.shared.f32 	%f539, [%r480];
	sub.f32 	%f540, %f538, %f539;
	fma.rn.f32 	%f541, %f540, 0f3BBB989D, 0f3F000000;
	cvt.sat.f32.f32 	%f542, %f541;
	fma.rm.f32 	%f543, %f542, %f527, %f526;
	add.f32 	%f544, %f543, 0fCB40007F;
	neg.f32 	%f545, %f544;
	fma.rn.f32 	%f546, %f540, 0f3FB8AA3B, %f545;
	fma.rn.f32 	%f547, %f540, 0f32A57060, %f546;
	mov.b32 	%r481, %f543;
	shl.b32 	%r482, %r481, 23;
	mov.b32 	%f548, %r482;
	ex2.approx.ftz.f32 	%f549, %f547;
	mul.f32 	%f550, %f549, %f548;
	add.s32 	%r483, %r475, %r70;
	ld.shared.f32 	%f551, [%r483];
	mul.f32 	%f552, %f551, %f550;
	st.shared.f32 	[%r483], %f552;
	add.s32 	%r484, %r476, %r6;
	div.s32 	%r485, %r484, %r221;
	shl.b32 	%r486, %r485, 2;
	add.s32 	%r487, %r620, %r486;
	ld.shared.f32 	%f553, [%r487];
	add.s32 	%r488, %r87, %r486;
	ld.shared.f32 	%f554, [%r488];
	sub.f32 	%f555, %f553, %f554;
	fma.rn.f32 	%f556, %f555, 0f3BBB989D, 0f3F000000;
	cvt.sat.f32.f32 	%f557, %f556;
	fma.rm.f32 	%f558, %f557, %f527, %f526;
	add.f32 	%f559, %f558, 0fCB40007F;
	neg.f32 	%f560, %f559;
	fma.rn.f32 	%f561, %f555, 0f3FB8AA3B, %f560;
	fma.rn.f32 	%f562, %f555, 0f32A57060, %f561;
	mov.b32 	%r489, %f558;
	shl.b32 	%r490, %r489, 23;
	mov.b32 	%f563, %r490;
	ex2.approx.ftz.f32 	%f564, %f562;
	mul.f32 	%f565, %f564, %f563;
	add.s32 	%r491, %r483, %r70;
	ld.shared.f32 	%f566, [%r491];
	mul.f32 	%f567, %f566, %f565;
	st.shared.f32 	[%r491], %f567;
	add.s32 	%r492, %r484, %r6;
	div.s32 	%r493, %r492, %r221;
	shl.b32 	%r494, %r493, 2;
	add.s32 	%r495, %r620, %r494;
	ld.shared.f32 	%f568, [%r495];
	add.s32 	%r496, %r87, %r494;
	ld.shared.f32 	%f569, [%r496];
	sub.f32 	%f570, %f568, %f569;
	fma.rn.f32 	%f571, %f570, 0f3BBB989D, 0f3F000000;
	cvt.sat.f32.f32 	%f572, %f571;
	fma.rm.f32 	%f573, %f572, %f527, %f526;
	add.f32 	%f574, %f573, 0fCB40007F;
	neg.f32 	%f575, %f574;
	fma.rn.f32 	%f576, %f570, 0f3FB8AA3B, %f575;
	fma.rn.f32 	%f577, %f570, 0f32A57060, %f576;
	mov.b32 	%r497, %f573;
	shl.b32 	%r498, %r497, 23;
	mov.b32 	%f578, %r498;
	ex2.approx.ftz.f32 	%f579, %f577;
	mul.f32 	%f580, %f579, %f578;
	add.s32 	%r499, %r491, %r70;
	ld.shared.f32 	%f581, [%r499];
	mul.f32 	%f582, %f581, %f580;
	st.shared.f32 	[%r499], %f582;
	add.s32 	%r644, %r492, %r6;
	setp.lt.s32 	%p125, %r644, %r27;
	@%p125 bra 	$L__BB0_156;
$L__BB0_157:
	setp.le.s32 	%p126, %r4, %r60;
	@%p126 bra 	$L__BB0_192;
	sub.s32 	%r646, %r4, %r60;
	and.b32  	%r178, %r89, 1;
	and.b32  	%r179, %r89, -2;
	mov.u32 	%r647, %r60;
$L__BB0_159:
	setp.le.s32 	%p127, %r221, %r61;
	@%p127 bra 	$L__BB0_191;
	sub.s32 	%r648, %r221, %r61;
	mul.lo.s32 	%r183, %r647, %r90;
	mul.lo.s32 	%r184, %r647, %r221;
	add.s32 	%r185, %r184, %r221;
	add.s32 	%r186, %r185, %r221;
	add.s32 	%r187, %r186, %r221;
	mov.u32 	%r649, %r61;
$L__BB0_161:
	setp.lt.s32 	%p128, %r90, 1;
	mov.f32 	%f774, 0f00000000;
	mov.f32 	%f775, %f774;
	mov.f32 	%f776, %f774;
	mov.f32 	%f777, %f774;
	mov.f32 	%f778, %f774;
	mov.f32 	%f779, %f774;
	mov.f32 	%f780, %f774;
	mov.f32 	%f781, %f774;
	mov.f32 	%f782, %f774;
	mov.f32 	%f783, %f774;
	mov.f32 	%f784, %f774;
	mov.f32 	%f785, %f774;
	mov.f32 	%f786, %f774;
	mov.f32 	%f787, %f774;
	mov.f32 	%f788, %f774;
	mov.f32 	%f789, %f774;
	@%p128 bra 	$L__BB0_167;
	setp.eq.s32 	%p129, %r89, 1;
	mov.b32 	%r650, 0;
	mov.f32 	%f774, 0f00000000;
	@%p129 bra 	$L__BB0_165;
	mov.b32 	%r651, 0;
	mov.f32 	%f774, 0f00000000;
	mov.f32 	%f775, %f774;
	mov.f32 	%f776, %f774;
	mov.f32 	%f777, %f774;
	mov.f32 	%f778, %f774;
	mov.f32 	%f779, %f774;
	mov.f32 	%f780, %f774;
	mov.f32 	%f781, %f774;
	mov.f32 	%f782, %f774;
	mov.f32 	%f783, %f774;
	mov.f32 	%f784, %f774;
	mov.f32 	%f785, %f774;
	mov.f32 	%f786, %f774;
	mov.f32 	%f787, %f774;
	mov.f32 	%f788, %f774;
	mov.f32 	%f789, %f774;
$L__BB0_164:
	add.s32 	%r502, %r183, %r651;
	shl.b32 	%r503, %r502, 2;
	add.s32 	%r504, %r36, %r503;
	ld.shared.f32 	%f586, [%r504];
	shl.b32 	%r505, %r90, 2;
	add.s32 	%r506, %r504, %r505;
	ld.shared.f32 	%f587, [%r506];
	add.s32 	%r507, %r506, %r505;
	ld.shared.f32 	%f588, [%r507];
	add.s32 	%r508, %r507, %r505;
	ld.shared.f32 	%f589, [%r508];
	mad.lo.s32 	%r509, %r651, %r221, %r649;
	shl.b32 	%r510, %r509, 2;
	add.s32 	%r511, %r35, %r510;
	ld.shared.v2.f32 	{%f590, %f591}, [%r511];
	ld.shared.v2.f32 	{%f592, %f593}, [%r511+8];
	fma.rn.f32 	%f594, %f586, %f590, %f789;
	fma.rn.f32 	%f595, %f586, %f591, %f788;
	fma.rn.f32 	%f596, %f586, %f592, %f787;
	fma.rn.f32 	%f597, %f586, %f593, %f786;
	fma.rn.f32 	%f598, %f587, %f590, %f785;
	fma.rn.f32 	%f599, %f587, %f591, %f784;
	fma.rn.f32 	%f600, %f587, %f592, %f783;
	fma.rn.f32 	%f601, %f587, %f593, %f782;
	fma.rn.f32 	%f602, %f588, %f590, %f781;
	fma.rn.f32 	%f603, %f588, %f591, %f780;
	fma.rn.f32 	%f604, %f588, %f592, %f779;
	fma.rn.f32 	%f605, %f588, %f593, %f778;
	fma.rn.f32 	%f606, %f589, %f590, %f777;
	fma.rn.f32 	%f607, %f589, %f591, %f776;
	fma.rn.f32 	%f608, %f589, %f592, %f775;
	fma.rn.f32 	%f609, %f589, %f593, %f774;
	ld.shared.f32 	%f610, [%r504+4];
	ld.shared.f32 	%f611, [%r506+4];
	ld.shared.f32 	%f612, [%r507+4];
	ld.shared.f32 	%f613, [%r508+4];
	shl.b32 	%r512, %r221, 2;
	add.s32 	%r513, %r511, %r512;
	ld.shared.f32 	%f614, [%r513];
	ld.shared.f32 	%f615, [%r513+4];
	ld.shared.f32 	%f616, [%r513+8];
	ld.shared.f32 	%f617, [%r513+12];
	fma.rn.f32 	%f789, %f610, %f614, %f594;
	fma.rn.f32 	%f788, %f610, %f615, %f595;
	fma.rn.f32 	%f787, %f610, %f616, %f596;
	fma.rn.f32 	%f786, %f610, %f617, %f597;
	fma.rn.f32 	%f785, %f611, %f614, %f598;
	fma.rn.f32 	%f784, %f611, %f615, %f599;
	fma.rn.f32 	%f783, %f611, %f616, %f600;
	fma.rn.f32 	%f782, %f611, %f617, %f601;
	fma.rn.f32 	%f781, %f612, %f614, %f602;
	fma.rn.f32 	%f780, %f612, %f615, %f603;
	fma.rn.f32 	%f779, %f612, %f616, %f604;
	fma.rn.f32 	%f778, %f612, %f617, %f605;
	fma.rn.f32 	%f777, %f613, %f614, %f606;
	fma.rn.f32 	%f776, %f613, %f615, %f607;
	fma.rn.f32 	%f775, %f613, %f616, %f608;
	fma.rn.f32 	%f774, %f613, %f617, %f609;
	add.s32 	%r651, %r651, 2;
	setp.eq.s32 	%p130, %r651, %r179;
	mov.u32 	%r650, %r179;
	@%p130 bra 	$L__BB0_165;
	bra.uni 	$L__BB0_164;
$L__BB0_165:
	setp.eq.s32 	%p131, %r178, 0;
	@%p131 bra 	$L__BB0_167;
	add.s32 	%r514, %r183, %r650;
	shl.b32 	%r515, %r514, 2;
	add.s32 	%r516, %r36, %r515;
	ld.shared.f32 	%f618, [%r516];
	shl.b32 	%r517, %r90, 2;
	add.s32 	%r518, %r516, %r517;
	ld.shared.f32 	%f619, [%r518];
	add.s32 	%r519, %r518, %r517;
	ld.shared.f32 	%f620, [%r519];
	add.s32 	%r520, %r519, %r517;
	ld.shared.f32 	%f621, [%r520];
	mad.lo.s32 	%r521, %r650, %r221, %r649;
	shl.b32 	%r522, %r521, 2;
	add.s32 	%r523, %r35, %r522;
	ld.shared.f32 	%f622, [%r523];
	ld.shared.f32 	%f623, [%r523+4];
	ld.shared.f32 	%f624, [%r523+8];
	ld.shared.f32 	%f625, [%r523+12];
	fma.rn.f32 	%f789, %f618, %f622, %f789;
	fma.rn.f32 	%f788, %f618, %f623, %f788;
	fma.rn.f32 	%f787, %f618, %f624, %f787;
	fma.rn.f32 	%f786, %f618, %f625, %f786;
	fma.rn.f32 	%f785, %f619, %f622, %f785;
	fma.rn.f32 	%f784, %f619, %f623, %f784;
	fma.rn.f32 	%f783, %f619, %f624, %f783;
	fma.rn.f32 	%f782, %f619, %f625, %f782;
	fma.rn.f32 	%f781, %f620, %f622, %f781;
	fma.rn.f32 	%f780, %f620, %f623, %f780;
	fma.rn.f32 	%f779, %f620, %f624, %f779;
	fma.rn.f32 	%f778, %f620, %f625, %f778;
	fma.rn.f32 	%f777, %f621, %f622, %f777;
	fma.rn.f32 	%f776, %f621, %f623, %f776;
	fma.rn.f32 	%f775, %f621, %f624, %f775;
	fma.rn.f32 	%f774, %f621, %f625, %f774;
$L__BB0_167:
	setp.le.s32 	%p132, %r4, %r647;
	@%p132 bra 	$L__BB0_190;
	setp.le.s32 	%p133, %r221, %r649;
	@%p133 bra 	$L__BB0_173;
	add.s32 	%r524, %r184, %r649;
	shl.b32 	%r525, %r524, 2;
	mov.u32 	%r526, s;
	add.s32 	%r193, %r526, %r525;
	ld.shared.f32 	%f626, [%r193];
	add.f32 	%f627, %f789, %f626;
	st.shared.f32 	[%r193], %f627;
	setp.lt.s32 	%p134, %r648, 2;
	@%p134 bra 	$L__BB0_173;
	ld.shared.f32 	%f628, [%r193+4];
	add.f32 	%f629, %f788, %f628;
	st.shared.f32 	[%r193+4], %f629;
	setp.eq.s32 	%p135, %r648, 2;
	@%p135 bra 	$L__BB0_173;
	ld.shared.f32 	%f630, [%r193+8];
	add.f32 	%f631, %f787, %f630;
	st.shared.f32 	[%r193+8], %f631;
	setp.eq.s32 	%p136, %r648, 3;
	@%p136 bra 	$L__BB0_173;
	ld.shared.f32 	%f632, [%r193+12];
	add.f32 	%f633, %f786, %f632;
	st.shared.f32 	[%r193+12], %f633;
$L__BB0_173:
	setp.lt.s32 	%p137, %r646, 2;
	@%p137 bra 	$L__BB0_190;
	@%p133 bra 	$L__BB0_179;
	add.s32 	%r527, %r185, %r649;
	shl.b32 	%r528, %r527, 2;
	mov.u32 	%r529, s;
	add.s32 	%r194, %r529, %r528;
	ld.shared.f32 	%f634, [%r194];
	add.f32 	%f635, %f785, %f634;
	st.shared.f32 	[%r194], %f635;
	setp.lt.s32 	%p139, %r648, 2;
	@%p139 bra 	$L__BB0_179;
	ld.shared.f32 	%f636, [%r194+4];
	add.f32 	%f637, %f784, %f636;
	st.shared.f32 	[%r194+4], %f637;
	setp.eq.s32 	%p140, %r648, 2;
	@%p140 bra 	$L__BB0_179;
	ld.shared.f32 	%f638, [%r194+8];
	add.f32 	%f639, %f783, %f638;
	st.shared.f32 	[%r194+8], %f639;
	setp.eq.s32 	%p141, %r648, 3;
	@%p141 bra 	$L__BB0_179;
	ld.shared.f32 	%f640, [%r194+12];
	add.f32 	%f641, %f782, %f640;
	st.shared.f32 	[%r194+12], %f641;
$L__BB0_179:
	setp.eq.s32 	%p142, %r646, 2;
	@%p142 bra 	$L__BB0_190;
	@%p133 bra 	$L__BB0_185;
	add.s32 	%r530, %r186, %r649;
	shl.b32 	%r531, %r530, 2;
	mov.u32 	%r532, s;
	add.s32 	%r195, %r532, %r531;
	ld.shared.f32 	%f642, [%r195];
	add.f32 	%f643, %f781, %f642;
	st.shared.f32 	[%r195], %f643;
	setp.lt.s32 	%p144, %r648, 2;
	@%p144 bra 	$L__BB0_185;
	ld.shared.f32 	%f644, [%r195+4];
	add.f32 	%f645, %f780, %f644;
	st.shared.f32 	[%r195+4], %f645;
	setp.eq.s32 	%p145, %r648, 2;
	@%p145 bra 	$L__BB0_185;
	ld.shared.f32 	%f646, [%r195+8];
	add.f32 	%f647, %f779, %f646;
	st.shared.f32 	[%r195+8], %f647;
	setp.eq.s32 	%p146, %r648, 3;
	@%p146 bra 	$L__BB0_185;
	ld.shared.f32 	%f648, [%r195+12];
	add.f32 	%f649, %f778, %f648;
	st.shared.f32 	[%r195+12], %f649;
$L__BB0_185:
	setp.le.s32 	%p147, %r221, %r649;
	setp.eq.s32 	%p148, %r646, 3;
	or.pred  	%p149, %p148, %p147;
	@%p149 bra 	$L__BB0_190;
	add.s32 	%r533, %r187, %r649;
	shl.b32 	%r534, %r533, 2;
	mov.u32 	%r535, s;
	add.s32 	%r196, %r535, %r534;
	ld.shared.f32 	%f650, [%r196];
	add.f32 	%f651, %f777, %f650;
	st.shared.f32 	[%r196], %f651;
	setp.lt.s32 	%p150, %r648, 2;
	@%p150 bra 	$L__BB0_190;
	ld.shared.f32 	%f652, [%r196+4];
	add.f32 	%f653, %f776, %f652;
	st.shared.f32 	[%r196+4], %f653;
	setp.eq.s32 	%p151, %r648, 2;
	@%p151 bra 	$L__BB0_190;
	ld.shared.f32 	%f654, [%r196+8];
	add.f32 	%f655, %f775, %f654;
	st.shared.f32 	[%r196+8], %f655;
	setp.eq.s32 	%p152, %r648, 3;
	@%p152 bra 	$L__BB0_190;
	ld.shared.f32 	%f656, [%r196+12];
	add.f32 	%f657, %f774, %f656;
	st.shared.f32 	[%r196+12], %f657;
$L__BB0_190:
	add.s32 	%r649, %r649, 128;
	setp.lt.s32 	%p153, %r649, %r221;
	add.s32 	%r648, %r648, -128;
	@%p153 bra 	$L__BB0_161;
$L__BB0_191:
	shr.u32 	%r536, %r6, 3;
	and.b32  	%r537, %r536, 252;
	add.s32 	%r647, %r647, %r537;
	setp.lt.s32 	%p154, %r647, %r4;
	sub.s32 	%r646, %r646, %r537;
	@%p154 bra 	$L__BB0_159;
$L__BB0_192:
	ld.param.u32 	%r596, [_Z24flash_attention_2_kernelPKfS0_S0_Pfiiiiiiii_param_10];
	bar.sync 	0;
	add.s32 	%r618, %r618, 1;
	sub.s32 	%r617, %r617, %r223;
	setp.eq.s32 	%p155, %r618, %r596;
	mov.u32 	%r619, %r620;
	mov.u32 	%r620, %r87;
	@%p155 bra 	$L__BB0_38;
	bra.uni 	$L__BB0_34;
$L__BB0_193:
	shl.b32 	%r260, %r603, 2;
	add.s32 	%r262, %r227, %r260;
	mov.b32 	%r263, 0;
	st.shared.u32 	[%r262], %r263;
	shl.b32 	%r264, %r6, 2;
	add.s32 	%r265, %r262, %r264;
	st.shared.u32 	[%r265], %r263;
	add.s32 	%r266, %r265, %r264;
	st.shared.u32 	[%r266], %r263;
	add.s32 	%r267, %r266, %r264;
	st.shared.u32 	[%r267], %r263;
	add.s32 	%r603, %r264, %r603;
	setp.lt.s32 	%p17, %r603, %r27;
	@%p17 bra 	$L__BB0_193;
	bra.uni 	$L__BB0_22;
$L__BB0_194:
	shl.b32 	%r280, %r606, 2;
	add.s32 	%r281, %r37, %r280;
	mov.b32 	%r282, 0;
	st.shared.u32 	[%r281], %r282;
	shl.b32 	%r283, %r6, 2;
	add.s32 	%r284, %r281, %r283;
	st.shared.u32 	[%r284], %r282;
	add.s32 	%r285, %r284, %r283;
	st.shared.u32 	[%r285], %r282;
	add.s32 	%r286, %r285, %r283;
	st.shared.u32 	[%r286], %r282;
	add.s32 	%r606, %r283, %r606;
	setp.lt.s32 	%p23, %r606, %r4;
	@%p23 bra 	$L__BB0_194;
	bra.uni 	$L__BB0_27;

}


// ===== COMPILED SASS (sm_100) =====

	.target	sm_100

	.elftype	@"ET_EXEC"


//--------------------- .note.nv.tkinfo           --------------------------
	.section	.note.nv.tkinfo,"",@"SHT_NOTE"
	.sectionflags	@"SHF_NOTE_NV_TKINFO"
	.tkinfo
        /*0018*/ 	.word	0x00000002
        /*0030*/ 	.string	""
        /*0030*/ 	.string	"ptxas"
        /*0030*/ 	.string	"Cuda compilation tools, release 13.0, V13.0.88"
        /*0030*/ 	.string	"Build cuda_13.0.r13.0/compiler.36424714_0"
        /*0030*/ 	.string	"-arch sm_100 -m 64 "



//--------------------- .note.nv.cuinfo           --------------------------
	.section	.note.nv.cuinfo,"",@"SHT_NOTE"
	.sectionflags	@"SHF_NOTE_NV_CUINFO"
        /*0018*/ 	.short	0x0002
        /*001a*/ 	.short	0x0064
        /*001c*/ 	.short	0x0082
	.zero		2


//--------------------- .nv.info                  --------------------------
	.section	.nv.info,"",@"SHT_CUDA_INFO"
	.align	4


	//----- nvinfo : EIATTR_REGCOUNT
	.align		4
        /*0000*/ 	.byte	0x04, 0x2f
        /*0002*/ 	.short	(.L_1 - .L_0)
	.align		4
.L_0:
        /*0004*/ 	.word	index@(_Z24flash_attention_2_kernelPKfS0_S0_Pfiiiiiiii)
        /*0008*/ 	.word	0x00000038


	//----- nvinfo : EIATTR_FRAME_SIZE
	.align		4
.L_1:
        /*000c*/ 	.byte	0x04, 0x11
        /*000e*/ 	.short	(.L_3 - .L_2)
	.align		4
.L_2:
        /*0010*/ 	.word	index@($__internal_1_$__cuda_sm3x_div_rn_noftz_f32_slowpath)
        /*0014*/ 	.word	0x00000000


	//----- nvinfo : EIATTR_FRAME_SIZE
	.align		4
.L_3:
        /*0018*/ 	.byte	0x04, 0x11
        /*001a*/ 	.short	(.L_5 - .L_4)
	.align		4
.L_4:
        /*001c*/ 	.word	index@($__internal_0_$__cuda_sm20_sqrt_rn_f32_slowpath)
        /*0020*/ 	.word	0x00000000


	//----- nvinfo : EIATTR_FRAME_SIZE
	.align		4
.L_5:
        /*0024*/ 	.byte	0x04, 0x11
        /*0026*/ 	.short	(.L_7 - .L_6)
	.align		4
.L_6:
        /*0028*/ 	.word	index@(_Z24flash_attention_2_kernelPKfS0_S0_Pfiiiiiiii)
        /*002c*/ 	.word	0x00000000


	//----- nvinfo : EIATTR_MIN_STACK_SIZE
	.align		4
.L_7:
        /*0030*/ 	.byte	0x04, 0x12
        /*0032*/ 	.short	(.L_9 - .L_8)
	.align		4
.L_8:
        /*0034*/ 	.word	index@(_Z24flash_attention_2_kernelPKfS0_S0_Pfiiiiiiii)
        /*0038*/ 	.word	0x00000000
.L_9:


//--------------------- .nv.compat                --------------------------
	.section	.nv.compat,"",@"SHT_CUDA_COMPAT_INFO"
	.align	4
        /*0000*/ 	.byte	0x02, 0x09, 0x00, 0x00, 0x02, 0x02, 0x01, 0x00, 0x02, 0x05, 0x05, 0x00, 0x03, 0x07, 0x01, 0x01
        /*0010*/ 	.byte	0x02, 0x03, 0x00, 0x00, 0x02, 0x06, 0x01, 0x00, 0x04, 0x0b, 0x08, 0x00, 0x01, 0x00, 0x00, 0x00
        /*0020*/ 	.byte	0x00, 0x00, 0x00, 0x00


//--------------------- .nv.info._Z24flash_attention_2_kernelPKfS0_S0_Pfiiiiiiii --------------------------
	.section	.nv.info._Z24flash_attention_2_kernelPKfS0_S0_Pfiiiiiiii,"",@"SHT_CUDA_INFO"
	.sectionflags	@""
	.align	4


	//----- nvinfo : EIATTR_CUDA_API_VERSION
	.align		4
        /*0000*/ 	.byte	0x04, 0x37
        /*0002*/ 	.short	(.L_11 - .L_10)
.L_10:
        /*0004*/ 	.word	0x00000082


	//----- nvinfo : EIATTR_KPARAM_INFO
	.align		4
.L_11:
        /*0008*/ 	.byte	0x04, 0x17
        /*000a*/ 	.short	(.L_13 - .L_12)
.L_12:
        /*000c*/ 	.word	0x00000000
        /*0010*/ 	.short	0x000b
        /*0012*/ 	.short	0x003c
        /*0014*/ 	.byte	0x00, 0xf0, 0x11, 0x00


	//----- nvinfo : EIATTR_KPARAM_INFO
	.align		4
.L_13:
        /*0018*/ 	.byte	0x04, 0x17
        /*001a*/ 	.short	(.L_15 - .L_14)
.L_14:
        /*001c*/ 	.word	0x00000000
        /*0020*/ 	.short	0x000a
        /*0022*/ 	.short	0x0038
        /*0024*/ 	.byte	0x00, 0xf0, 0x11, 0x00


	//----- nvinfo : EIATTR_KPARAM_INFO
	.align		4
.L_15:
        /*0028*/ 	.byte	0x04, 0x17
        /*002a*/ 	.short	(.L_17 - .L_16)
.L_16:
        /*002c*/ 	.word	0x00000000
        /*0030*/ 	.short	0x0009
        /*0032*/ 	.short	0x0034
        /*0034*/ 	.byte	0x00, 0xf0, 0x11, 0x00


	//----- nvinfo : EIATTR_KPARAM_INFO
	.align		4
.L_17:
        /*0038*/ 	.byte	0x04, 0x17
        /*003a*/ 	.short	(.L_19 - .L_18)
.L_18:
        /*003c*/ 	.word	0x00000000
        /*0040*/ 	.short	0x0008
        /*0042*/ 	.short	0x0030
        /*0044*/ 	.byte	0x00, 0xf0, 0x11, 0x00


	//----- nvinfo : EIATTR_KPARAM_INFO
	.align		4
.L_19:
        /*0048*/ 	.byte	0x04, 0x17
        /*004a*/ 	.short	(.L_21 - .L_20)
.L_20:
        /*004c*/ 	.word	0x00000000
        /*0050*/ 	.short	0x0007
        /*0052*/ 	.short	0x002c
        /*0054*/ 	.byte	0x00, 0xf0, 0x11, 0x00


	//----- nvinfo : EIATTR_KPARAM_INFO
	.align		4
.L_21:
        /*0058*/ 	.byte	0x04, 0x17
        /*005a*/ 	.short	(.L_23 - .L_22)
.L_22:
        /*005c*/ 	.word	0x00000000
        /*0060*/ 	.short	0x0006
        /*0062*/ 	.short	0x0028
        /*0064*/ 	.byte	0x00, 0xf0, 0x11, 0x00


	//----- nvinfo : EIATTR_KPARAM_INFO
	.align		4
.L_23:
        /*0068*/ 	.byte	0x04, 0x17
        /*006a*/ 	.short	(.L_25 - .L_24)
.L_24:
        /*006c*/ 	.word	0x00000000
        /*0070*/ 	.short	0x0005
        /*0072*/ 	.short	0x0024
        /*0074*/ 	.byte	0x00, 0xf0, 0x11, 0x00


	//----- nvinfo : EIATTR_KPARAM_INFO
	.align		4
.L_25:
        /*0078*/ 	.byte	0x04, 0x17
        /*007a*/ 	.short	(.L_27 - .L_26)
.L_26:
        /*007c*/ 	.word	0x00000000
        /*0080*/ 	.short	0x0004
        /*0082*/ 	.short	0x0020
        /*0084*/ 	.byte	0x00, 0xf0, 0x11, 0x00


	//----- nvinfo : EIATTR_KPARAM_INFO
	.align		4
.L_27:
        /*0088*/ 	.byte	0x04, 0x17
        /*008a*/ 	.short	(.L_29 - .L_28)
.L_28:
        /*008c*/ 	.word	0x00000000
        /*0090*/ 	.short	0x0003
        /*0092*/ 	.short	0x0018
        /*0094*/ 	.byte	0x00, 0xf5, 0x21, 0x00


	//----- nvinfo : EIATTR_KPARAM_INFO
	.align		4
.L_29:
        /*0098*/ 	.byte	0x04, 0x17
        /*009a*/ 	.short	(.L_31 - .L_30)
.L_30:
        /*009c*/ 	.word	0x00000000
        /*00a0*/ 	.short	0x0002
        /*00a2*/ 	.short	0x0010
        /*00a4*/ 	.byte	0x00, 0xf5, 0x21, 0x00


	//----- nvinfo : EIATTR_KPARAM_INFO
	.align		4
.L_31:
        /*00a8*/ 	.byte	0x04, 0x17
        /*00aa*/ 	.short	(.L_33 - .L_32)
.L_32:
        /*00ac*/ 	.word	0x00000000
        /*00b0*/ 	.short	0x0001
        /*00b2*/ 	.short	0x0008
        /*00b4*/ 	.byte	0x00, 0xf5, 0x21, 0x00


	//----- nvinfo : EIATTR_KPARAM_INFO
	.align		4
.L_33:
        /*00b8*/ 	.byte	0x04, 0x17
        /*00ba*/ 	.short	(.L_35 - .L_34)
.L_34:
        /*00bc*/ 	.word	0x00000000
        /*00c0*/ 	.short	0x0000
        /*00c2*/ 	.short	0x0000
        /*00c4*/ 	.byte	0x00, 0xf5, 0x21, 0x00


	//----- nvinfo : EIATTR_SPARSE_MMA_MASK
	.align		4
.L_35:
        /*00c8*/ 	.byte	0x03, 0x50
        /*00ca*/ 	.short	0x0000


	//----- nvinfo : EIATTR_MAXREG_COUNT
	.align		4
        /*00cc*/ 	.byte	0x03, 0x1b
        /*00ce*/ 	.short	0x00ff


	//----- nvinfo : EIATTR_NUM_BARRIERS
	.align		4
        /*00d0*/ 	.byte	0x02, 0x4c
        /*00d2*/ 	.byte	0x01
	.zero		1


	//----- nvinfo : EIATTR_MERCURY_ISA_VERSION
	.align		4
        /*00d4*/ 	.byte	0x03, 0x5f
        /*00d6*/ 	.short	0x0101


	//----- nvinfo : EIATTR_COOP_GROUP_MASK_REGIDS
	.align		4
        /*00d8*/ 	.byte	0x04, 0x29
        /*00da*/ 	.short	(.L_37 - .L_36)


	//   ....[0]....
.L_36:
        /*00dc*/ 	.word	0xffffffff


	//   ....[1]....
        /*00e0*/ 	.word	0xffffffff


	//   ....[2]....
        /*00e4*/ 	.word	0xffffffff


	//   ....[3]....
        /*00e8*/ 	.word	0xffffffff


	//   ....[4]....
        /*00ec*/ 	.word	0xffffffff


	//   ....[5]....
        /*00f0*/ 	.word	0xffffffff


	//   ....[6]....
        /*00f4*/ 	.word	0xffffffff


	//   ....[7]....
        /*00f8*/ 	.word	0xffffffff


	//   ....[8]....
        /*00fc*/ 	.word	0xffffffff


	//   ....[9]....
        /*0100*/ 	.word	0xffffffff


	//   ....[10]....
        /*0104*/ 	.word	0x05000017


	//   ....[11]....
        /*0108*/ 	.word	0x05000017


	//   ....[12]....
        /*010c*/ 	.word	0x05000017


	//   ....[13]....
        /*0110*/ 	.word	0x05000017


	//   ....[14]....
        /*0114*/ 	.word	0x05000017


	//   ....[15]....
        /*0118*/ 	.word	0x05000017


	//   ....[16]....
        /*011c*/ 	.word	0x05000017


	//   ....[17]....
        /*0120*/ 	.word	0x05000017


	//   ....[18]....
        /*0124*/ 	.word	0x05000017


	//   ....[19]....
        /*0128*/ 	.word	0x05000017


	//----- nvinfo : EIATTR_COOP_GROUP_INSTR_OFFSETS
	.align		4
.L_37:
        /*012c*/ 	.byte	0x04, 0x28
        /*012e*/ 	.short	(.L_39 - .L_38)


	//   ....[0]....
.L_38:
        /*0130*/ 	.word	0x00003530


	//   ....[1]....
        /*0134*/ 	.word	0x00003550


	//   ....[2]....
        /*0138*/ 	.word	0x00003570


	//   ....[3]....
        /*013c*/ 	.word	0x00003590


	//   ....[4]....
        /*0140*/ 	.word	0x000035b0


	//   ....[5]....
        /*0144*/ 	.word	0x00004140


	//   ....[6]....
        /*0148*/ 	.word	0x00004160


	//   ....[7]....
        /*014c*/ 	.word	0x00004180


	//   ....[8]....
        /*0150*/ 	.word	0x000041a0


	//   ....[9]....
        /*0154*/ 	.word	0x000041c0


	//   ....[10]....
        /*0158*/ 	.word	0x00009350


	//   ....[11]....
        /*015c*/ 	.word	0x000093f0


	//   ....[12]....
        /*0160*/ 	.word	0x00009460


	//   ....[13]....
        /*0164*/ 	.word	0x000094d0


	//   ....[14]....
        /*0168*/ 	.word	0x00009540


	//   ....[15]....
        /*016c*/ 	.word	0x000095d0


	//   ....[16]....
        /*0170*/ 	.word	0x00009670


	//   ....[17]....
        /*0174*/ 	.word	0x000096e0


	//   ....[18]....
        /*0178*/ 	.word	0x00009750


	//   ....[19]....
        /*017c*/ 	.word	0x000097c0


	//----- nvinfo : EIATTR_VRC_CTA_INIT_COUNT
	.align		4
.L_39:
        /*0180*/ 	.byte	0x02, 0x4a
	.zero		1
	.zero		1


	//----- nvinfo : EIATTR_EXIT_INSTR_OFFSETS
	.align		4
        /*0184*/ 	.byte	0x04, 0x1c
        /*0186*/ 	.short	(.L_41 - .L_40)


	//   ....[0]....
.L_40:
        /*0188*/ 	.word	0x00008e10


	//   ....[1]....
        /*018c*/ 	.word	0x00009110


	//   ....[2]....
        /*0190*/ 	.word	0x000092e0


	//----- nvinfo : EIATTR_CRS_STACK_SIZE
	.align		4
.L_41:
        /*0194*/ 	.byte	0x04, 0x1e
        /*0196*/ 	.short	(.L_43 - .L_42)
.L_42:
        /*0198*/ 	.word	0x00000000


	//----- nvinfo : EIATTR_CBANK_PARAM_SIZE
	.align		4
.L_43:
        /*019c*/ 	.byte	0x03, 0x19
        /*019e*/ 	.short	0x0040


	//----- nvinfo : EIATTR_PARAM_CBANK
	.align		4
        /*01a0*/ 	.byte	0x04, 0x0a
        /*01a2*/ 	.short	(.L_45 - .L_44)
	.align		4
.L_44:
        /*01a4*/ 	.word	index@(.nv.constant0._Z24flash_attention_2_kernelPKfS0_S0_Pfiiiiiiii)
        /*01a8*/ 	.short	0x0380
        /*01aa*/ 	.short	0x0040


	//----- nvinfo : EIATTR_SW_WAR
	.align		4
.L_45:
        /*01ac*/ 	.byte	0x04, 0x36
        /*01ae*/ 	.short	(.L_47 - .L_46)
.L_46:
        /*01b0*/ 	.word	0x00000008
.L_47:


//--------------------- .nv.callgraph             --------------------------
	.section	.nv.callgraph,"",@"SHT_CUDA_CALLGRAPH"
	.align	4
	.sectionentsize	8
	.align		4
        /*0000*/ 	.word	0x00000000
	.align		4
        /*0004*/ 	.word	0xffffffff
	.align		4
        /*0008*/ 	.word	0x00000000
	.align		4
        /*000c*/ 	.word	0xfffffffe
	.align		4
        /*0010*/ 	.word	0x00000000
	.align		4
        /*0014*/ 	.word	0xfffffffd
	.align		4
        /*0018*/ 	.word	0x00000000
	.align		4
        /*001c*/ 	.word	0xfffffffc


//--------------------- .text._Z24flash_attention_2_kernelPKfS0_S0_Pfiiiiiiii --------------------------
	.section	.text._Z24flash_attention_2_kernelPKfS0_S0_Pfiiiiiiii,"ax",@progbits
	.align	128
        .global         _Z24flash_attention_2_kernelPKfS0_S0_Pfiiiiiiii
        .type           _Z24flash_attention_2_kernelPKfS0_S0_Pfiiiiiiii,@function
        .size           _Z24flash_attention_2_kernelPKfS0_S0_Pfiiiiiiii,(.L_x_167 - _Z24flash_attention_2_kernelPKfS0_S0_Pfiiiiiiii)
        .other          _Z24flash_attention_2_kernelPKfS0_S0_Pfiiiiiiii,@"STO_CUDA_ENTRY STV_DEFAULT"
_Z24flash_attention_2_kernelPKfS0_S0_Pfiiiiiiii:
.text._Z24flash_attention_2_kernelPKfS0_S0_Pfiiiiiiii:
[----:B------:R-:W-:Y:S08]  /*0000*/  LDC R1, c[0x0][0x37c] ;  /* 0x0000df00ff017b82 */ /* 0x000ff00000000800 */
[----:B------:R-:W0:Y:S01]  /*0010*/  S2UR UR5, SR_CTAID.X ;  /* 0x00000000000579c3 */ /* 0x000e220000002500 */
[----:B------:R-:W1:Y:S01]  /*0020*/  LDCU.64 UR12, c[0x0][0x3a8] ;  /* 0x00007500ff0c77ac */ /* 0x000e620008000a00 */
[----:B------:R-:W2:Y:S01]  /*0030*/  S2R R3, SR_TID.X ;  /* 0x0000000000037919 */ /* 0x000ea20000002100 */
[----:B------:R-:W-:Y:S01]  /*0040*/  BSSY.RECONVERGENT B0, `(.L_x_0) ;  /* 0x000006e000007945 */ /* 0x000fe20003800200 */
[----:B------:R-:W3:Y:S04]  /*0050*/  LDCU UR10, c[0x0][0x3a0] ;  /* 0x00007400ff0a77ac */ /* 0x000ee80008000800 */
[----:B------:R-:W4:Y:S01]  /*0060*/  S2UR UR7, SR_CgaCtaId ;  /* 0x00000000000779c3 */ /* 0x000f220000008800 */
[----:B------:R-:W5:Y:S01]  /*0070*/  LDCU UR9, c[0x0][0x3bc] ;  /* 0x00007780ff0977ac */ /* 0x000f620008000800 */
[----:B------:R-:W-:Y:S01]  /*0080*/  UMOV UR4, 0x400 ;  /* 0x0000040000047882 */ /* 0x000fe20000000000 */
[----:B------:R-:W2:Y:S01]  /*0090*/  LDCU.64 UR16, c[0x0][0x358] ;  /* 0x00006b00ff1077ac */ /* 0x000ea20008000a00 */
[----:B------:R-:W2:Y:S01]  /*00a0*/  LDCU UR6, c[0x0][0x360] ;  /* 0x00006c00ff0677ac */ /* 0x000ea20008000800 */
[----:B-1----:R-:W-:Y:S01]  /*00b0*/  IMAD.U32 R5, RZ, RZ, UR13 ;  /* 0x0000000dff057e24 */ /* 0x002fe2000f8e00ff */
[----:B------:R-:W-:Y:S01]  /*00c0*/  MOV R8, UR12 ;  /* 0x0000000c00087c02 */ /* 0x000fe20008000f00 */
[----:B------:R-:W1:Y:S03]  /*00d0*/  LDCU UR14, c[0x0][0x3a8] ;  /* 0x00007500ff0e77ac */ /* 0x000e660008000800 */
[----:B------:R-:W-:Y:S01]  /*00e0*/  R2UR UR11, R8 ;  /* 0x00000000080b72ca */ /* 0x000fe200000e0000 */
[----:B0-----:R-:W-:Y:S01]  /*00f0*/  UIMAD UR5, UR5, UR13, URZ ;  /* 0x0000000d050572a4 */ /* 0x001fe2000f8e02ff */
[----:B------:R-:W0:Y:S05]  /*0100*/  LDCU UR12, c[0x0][0x3a8] ;  /* 0x00007500ff0c77ac */ /* 0x000e2a0008000800 */
[----:B------:R-:W-:Y:S01]  /*0110*/  IADD3 R0, PT, PT, RZ, -UR5, RZ ;  /* 0x80000005ff007c10 */ /* 0x000fe2000fffe0ff */
[----:B----4-:R-:W-:-:S02]  /*0120*/  ULEA UR4, UR7, UR4, 0x18 ;  /* 0x0000000407047291 */ /* 0x010fc4000f8ec0ff */
[----:B------:R-:W-:Y:S01]  /*0130*/  UIADD3 UR8, UPT, UPT, UR5, UR13, URZ ;  /* 0x0000000d05087290 */ /* 0x000fe2000fffe0ff */
[----:B---3--:R-:W-:Y:S01]  /*0140*/  VIADDMNMX R5, R0, UR10, R5, PT ;  /* 0x0000000a00057c46 */ /* 0x008fe2000b800105 */
[----:B------:R-:W-:Y:S01]  /*0150*/  IMAD R0, R8, UR13, RZ ;  /* 0x0000000d08007c24 */ /* 0x000fe2000f8e02ff */
[----:B-----5:R-:W-:Y:S02]  /*0160*/  ULEA UR9, UR9, UR4, 0x2 ;  /* 0x0000000409097291 */ /* 0x020fe4000f8e10ff */
[----:B------:R-:W-:Y:S01]  /*0170*/  R2UR UR20, R5 ;  /* 0x00000000051472ca */ /* 0x000fe200000e0000 */
[----:B------:R-:W-:Y:S01]  /*0180*/  UIMAD UR7, UR10, UR11, URZ ;  /* 0x0000000b0a0772a4 */ /* 0x000fe2000f8e02ff */
[----:B--2---:R-:W-:Y:S01]  /*0190*/  ISETP.GE.AND P0, PT, R3, R0, PT ;  /* 0x000000000300720c */ /* 0x004fe20003f06270 */
[----:B------:R-:W-:-:S12]  /*01a0*/  UIMAD UR8, UR8, UR11, URZ ;  /* 0x0000000b080872a4 */ /* 0x000fd8000f8e02ff */
[----:B01----:R-:W-:Y:S05]  /*01b0*/  @P0 BRA `(.L_x_1) ;  /* 0x0000000400580947 */ /* 0x003fea0003800000 */
[----:B------:R-:W0:Y:S01]  /*01c0*/  I2F.U32.RP R6, UR6 ;  /* 0x0000000600067d06 */ /* 0x000e220008209000 */
[----:B------:R-:W-:Y:S01]  /*01d0*/  IMAD R9, R8, UR5, R3 ;  /* 0x0000000508097c24 */ /* 0x000fe2000f8e0203 */
[----:B------:R-:W-:Y:S01]  /*01e0*/  ISETP.NE.U32.AND P2, PT, RZ, UR6, PT ;  /* 0x00000006ff007c0c */ /* 0x000fe2000bf45070 */
[----:B------:R-:W-:Y:S02]  /*01f0*/  BSSY.RECONVERGENT B1, `(.L_x_2) ;  /* 0x000002c000017945 */ /* 0x000fe40003800200 */
[----:B------:R-:W-:-:S05]  /*0200*/  VIADD R0, R9, UR6 ;  /* 0x0000000609007c36 */ /* 0x000fca0008000000 */
[C---:B------:R-:W-:Y:S02]  /*0210*/  ISETP.GE.AND P0, PT, R0.reuse, UR8, PT ;  /* 0x0000000800007c0c */ /* 0x040fe4000bf06270 */
[----:B------:R-:W-:Y:S02]  /*0220*/  VIMNMX R7, PT, PT, R0, UR8, !PT ;  /* 0x0000000800077c48 */ /* 0x000fe4000ffe0100 */
[----:B------:R-:W-:Y:S01]  /*0230*/  SEL R2, RZ, 0x1, P0 ;  /* 0x00000001ff027807 */ /* 0x000fe20000000000 */
[----:B0-----:R-:W0:Y:S03]  /*0240*/  MUFU.RCP R6, R6 ;  /* 0x0000000600067308 */ /* 0x001e260000001000 */
[----:B------:R-:W-:Y:S01]  /*0250*/  IADD3 R7, PT, PT, R7, -R0, -R2 ;  /* 0x8000000007077210 */ /* 0x000fe20007ffe802 */
[----:B0-----:R-:W-:-:S04]  /*0260*/  VIADD R4, R6, 0xffffffe ;  /* 0x0ffffffe06047836 */ /* 0x001fc80000000000 */
[----:B------:R0:W1:Y:S02]  /*0270*/  F2I.FTZ.U32.TRUNC.NTZ R5, R4 ;  /* 0x0000000400057305 */ /* 0x000064000021f000 */
[----:B0-----:R-:W-:Y:S01]  /*0280*/  HFMA2 R4, -RZ, RZ, 0, 0 ;  /* 0x00000000ff047431 */ /* 0x001fe200000001ff */
[----:B-1----:R-:W-:-:S05]  /*0290*/  IADD3 R11, PT, PT, RZ, -R5, RZ ;  /* 0x80000005ff0b7210 */ /* 0x002fca0007ffe0ff */
[----:B------:R-:W-:-:S04]  /*02a0*/  IMAD R11, R11, UR6, RZ ;  /* 0x000000060b0b7c24 */ /* 0x000fc8000f8e02ff */
[----:B------:R-:W-:-:S06]  /*02b0*/  IMAD.HI.U32 R6, R5, R11, R4 ;  /* 0x0000000b05067227 */ /* 0x000fcc00078e0004 */
[----:B------:R-:W-:-:S04]  /*02c0*/  IMAD.HI.U32 R5, R6, R7, RZ ;  /* 0x0000000706057227 */ /* 0x000fc800078e00ff */
[----:B------:R-:W-:-:S04]  /*02d0*/  IMAD.MOV R0, RZ, RZ, -R5 ;  /* 0x000000ffff007224 */ /* 0x000fc800078e0a05 */
[----:B------:R-:W-:-:S05]  /*02e0*/  IMAD R7, R0, UR6, R7 ;  /* 0x0000000600077c24 */ /* 0x000fca000f8e0207 */
[----:B------:R-:W-:-:S13]  /*02f0*/  ISETP.GE.U32.AND P0, PT, R7, UR6, PT ;  /* 0x0000000607007c0c */ /* 0x000fda000bf06070 */
[----:B------:R-:W-:Y:S01]  /*0300*/  @P0 IADD3 R7, PT, PT, R7, -UR6, RZ ;  /* 0x8000000607070c10 */ /* 0x000fe2000fffe0ff */
[----:B------:R-:W-:-:S03]  /*0310*/  @P0 VIADD R5, R5, 0x1 ;  /* 0x0000000105050836 */ /* 0x000fc60000000000 */
[----:B------:R-:W-:-:S13]  /*0320*/  ISETP.GE.U32.AND P1, PT, R7, UR6, PT ;  /* 0x0000000607007c0c */ /* 0x000fda000bf26070 */
[----:B------:R-:W-:Y:S02]  /*0330*/  @P1 IADD3 R5, PT, PT, R5, 0x1, RZ ;  /* 0x0000000105051810 */ /* 0x000fe40007ffe0ff */
[----:B------:R-:W-:-:S05]  /*0340*/  @!P2 LOP3.LUT R5, RZ, UR6, RZ, 0x33, !PT ;  /* 0x00000006ff05ac12 */ /* 0x000fca000f8e33ff */
[----:B------:R-:W-:-:S05]  /*0350*/  IMAD.IADD R0, R2, 0x1, R5 ;  /* 0x0000000102007824 */ /* 0x000fca00078e0205 */
[C---:B------:R-:W-:Y:S02]  /*0360*/  LOP3.LUT R2, R0.reuse, 0x3, RZ, 0xc0, !PT ;  /* 0x0000000300027812 */ /* 0x040fe400078ec0ff */
[----:B------:R-:W-:Y:S02]  /*0370*/  ISETP.GE.U32.AND P1, PT, R0, 0x3, PT ;  /* 0x000000030000780c */ /* 0x000fe40003f26070 */
[----:B------:R-:W-:-:S13]  /*0380*/  ISETP.NE.AND P0, PT, R2, 0x3, PT ;  /* 0x000000030200780c */ /* 0x000fda0003f05270 */
[----:B------:R-:W-:Y:S05]  /*0390*/  @!P0 BRA `(.L_x_3) ;  /* 0x0000000000448947 */ /* 0x000fea0003800000 */
[----:B------:R-:W-:Y:S01]  /*03a0*/  IADD3 R0, PT, PT, R0, 0x1, RZ ;  /* 0x0000000100007810 */ /* 0x000fe20007ffe0ff */
[----:B------:R-:W-:-:S03]  /*03b0*/  IMAD.MOV.U32 R2, RZ, RZ, RZ ;  /* 0x000000ffff027224 */ /* 0x000fc600078e00ff */
[----:B------:R-:W-:-:S07]  /*03c0*/  LOP3.LUT R11, R0, 0x3, RZ, 0xc0, !PT ;  /* 0x00000003000b7812 */ /* 0x000fce00078ec0ff */
.L_x_4:
[----:B------:R-:W-:Y:S02]  /*03d0*/  ISETP.GE.AND P0, PT, R9, UR7, PT ;  /* 0x0000000709007c0c */ /* 0x000fe4000bf06270 */
[----:B0-----:R-:W-:-:S11]  /*03e0*/  MOV R0, RZ ;  /* 0x000000ff00007202 */ /* 0x001fd60000000f00 */
[----:B------:R-:W0:Y:S02]  /*03f0*/  @!P0 LDC.64 R4, c[0x0][0x380] ;  /* 0x0000e000ff048b82 */ /* 0x000e240000000a00 */
[----:B0-----:R-:W-:-:S05]  /*0400*/  @!P0 IMAD.WIDE R4, R9, 0x4, R4 ;  /* 0x0000000409048825 */ /* 0x001fca00078e0204 */
[----:B------:R-:W2:Y:S01]  /*0410*/  @!P0 LDG.E R0, desc[UR16][R4.64] ;  /* 0x0000001004008981 */ /* 0x000ea2000c1e1900 */
[----:B------:R-:W-:Y:S01]  /*0420*/  UIADD3 UR10, UPT, UPT, -UR5, URZ, URZ ;  /* 0x000000ff050a7290 */ /* 0x000fe2000fffe1ff */
[----:B------:R-:W-:Y:S01]  /*0430*/  IMAD.U32 R8, RZ, RZ, UR12 ;  /* 0x0000000cff087e24 */ /* 0x000fe2000f8e00ff */
[----:B------:R-:W-:-:S04]  /*0440*/  IADD3 R2, PT, PT, R2, 0x1, RZ ;  /* 0x0000000102027810 */ /* 0x000fc80007ffe0ff */
[----:B------:R-:W-:Y:S01]  /*0450*/  IMAD R6, R8, UR10, R9 ;  /* 0x0000000a08067c24 */ /* 0x000fe2000f8e0209 */
[----:B------:R-:W-:Y:S01]  /*0460*/  ISETP.NE.AND P0, PT, R2, R11, PT ;  /* 0x0000000b0200720c */ /* 0x000fe20003f05270 */
[----:B------:R-:W-:-:S03]  /*0470*/  VIADD R9, R9, UR6 ;  /* 0x0000000609097c36 */ /* 0x000fc60008000000 */
[----:B------:R-:W-:-:S05]  /*0480*/  LEA R7, R6, UR9, 0x2 ;  /* 0x0000000906077c11 */ /* 0x000fca000f8e10ff */
[----:B--2---:R0:W-:Y:S04]  /*0490*/  STS [R7], R0 ;  /* 0x0000000007007388 */ /* 0x0041e80000000800 */
[----:B------:R-:W-:Y:S05]  /*04a0*/  @P0 BRA `(.L_x_4) ;  /* 0xfffffffc00c80947 */ /* 0x000fea000383ffff */
.L_x_3:
[----:B------:R-:W-:Y:S05]  /*04b0*/  BSYNC.RECONVERGENT B1 ;  /* 0x0000000000017941 */ /* 0x000fea0003800200 */
.L_x_2:
[----:B------:R-:W-:Y:S05]  /*04c0*/  @!P1 BRA `(.L_x_1) ;  /* 0x0000000000949947 */ /* 0x000fea0003800000 */
.L_x_5:
[C---:B-1----:R-:W-:Y:S01]  /*04d0*/  IADD3 R15, PT, PT, R9.reuse, UR6, RZ ;  /* 0x00000006090f7c10 */ /* 0x042fe2000fffe0ff */
[----:B------:R-:W-:Y:S01]  /*04e0*/  HFMA2 R2, -RZ, RZ, 0, 0 ;  /* 0x00000000ff027431 */ /* 0x000fe200000001ff */
[----:B------:R-:W-:Y:S01]  /*04f0*/  ISETP.GE.AND P0, PT, R9, UR7, PT ;  /* 0x0000000709007c0c */ /* 0x000fe2000bf06270 */
[----:B0-----:R-:W-:Y:S01]  /*0500*/  IMAD.MOV.U32 R0, RZ, RZ, RZ ;  /* 0x000000ffff007224 */ /* 0x001fe200078e00ff */
[C---:B------:R-:W-:Y:S01]  /*0510*/  ISETP.GE.AND P1, PT, R15.reuse, UR7, PT ;  /* 0x000000070f007c0c */ /* 0x040fe2000bf26270 */
[----:B------:R-:W-:-:S05]  /*0520*/  VIADD R17, R15, UR6 ;  /* 0x000000060f117c36 */ /* 0x000fca0008000000 */
[C---:B------:R-:W-:Y:S02]  /*0530*/  IADD3 R23, PT, PT, R17.reuse, UR6, RZ ;  /* 0x0000000611177c10 */ /* 0x040fe4000fffe0ff */
[----:B------:R-:W-:Y:S02]  /*0540*/  ISETP.GE.AND P2, PT, R17, UR7, PT ;  /* 0x0000000711007c0c */ /* 0x000fe4000bf46270 */
[----:B------:R-:W-:Y:S01]  /*0550*/  ISETP.GE.AND P3, PT, R23, UR7, PT ;  /* 0x0000000717007c0c */ /* 0x000fe2000bf66270 */
[----:B------:R-:W0:Y:S08]  /*0560*/  @!P0 LDC.64 R4, c[0x0][0x380] ;  /* 0x0000e000ff048b82 */ /* 0x000e300000000a00 */
[----:B------:R-:W1:Y:S08]  /*0570*/  @!P1 LDC.64 R6, c[0x0][0x380] ;  /* 0x0000e000ff069b82 */ /* 0x000e700000000a00 */
[----:B------:R-:W2:Y:S08]  /*0580*/  @!P2 LDC.64 R10, c[0x0][0x380] ;  /* 0x0000e000ff0aab82 */ /* 0x000eb00000000a00 */
[----:B------:R-:W3:Y:S01]  /*0590*/  @!P3 LDC.64 R12, c[0x0][0x380] ;  /* 0x0000e000ff0cbb82 */ /* 0x000ee20000000a00 */
[----:B0-----:R-:W-:-:S05]  /*05a0*/  @!P0 IMAD.WIDE R4, R9, 0x4, R4 ;  /* 0x0000000409048825 */ /* 0x001fca00078e0204 */
[----:B------:R0:W4:Y:S01]  /*05b0*/  @!P0 LDG.E R0, desc[UR16][R4.64] ;  /* 0x0000001004008981 */ /* 0x000122000c1e1900 */
[----:B-1----:R-:W-:Y:S01]  /*05c0*/  @!P1 IMAD.WIDE R6, R15, 0x4, R6 ;  /* 0x000000040f069825 */ /* 0x002fe200078e0206 */
[----:B------:R-:W-:-:S04]  /*05d0*/  CS2R R14, SRZ ;  /* 0x00000000000e7805 */ /* 0x000fc8000001ff00 */
[----:B------:R-:W5:Y:S01]  /*05e0*/  @!P1 LDG.E R2, desc[UR16][R6.64] ;  /* 0x0000001006029981 */ /* 0x000f62000c1e1900 */
[----:B--2---:R-:W-:-:S05]  /*05f0*/  @!P2 IMAD.WIDE R10, R17, 0x4, R10 ;  /* 0x00000004110aa825 */ /* 0x004fca00078e020a */
[----:B------:R-:W2:Y:S01]  /*0600*/  @!P2 LDG.E R14, desc[UR16][R10.64] ;  /* 0x000000100a0ea981 */ /* 0x000ea2000c1e1900 */
[----:B---3--:R-:W-:-:S05]  /*0610*/  @!P3 IMAD.WIDE R12, R23, 0x4, R12 ;  /* 0x00000004170cb825 */ /* 0x008fca00078e020c */
[----:B------:R-:W3:Y:S01]  /*0620*/  @!P3 LDG.E R15, desc[UR16][R12.64] ;  /* 0x000000100c0fb981 */ /* 0x000ee2000c1e1900 */
[----:B------:R-:W1:Y:S01]  /*0630*/  LDC R16, c[0x0][0x360] ;  /* 0x0000d800ff107b82 */ /* 0x000e620000000800 */
[----:B------:R-:W-:Y:S01]  /*0640*/  UIADD3 UR10, UPT, UPT, -UR5, URZ, URZ ;  /* 0x000000ff050a7290 */ /* 0x000fe2000fffe1ff */
[----:B------:R-:W-:-:S05]  /*0650*/  IMAD.U32 R8, RZ, RZ, UR14 ;  /* 0x0000000eff087e24 */ /* 0x000fca000f8e00ff */
[----:B------:R-:W-:-:S05]  /*0660*/  IMAD R9, R8, UR10, R9 ;  /* 0x0000000a08097c24 */ /* 0x000fca000f8e0209 */
[----:B------:R-:W-:-:S04]  /*0670*/  LEA R17, R9, UR9, 0x2 ;  /* 0x0000000909117c11 */ /* 0x000fc8000f8e10ff */
[----:B-1----:R-:W-:-:S05]  /*0680*/  LEA R19, R16, R17, 0x2 ;  /* 0x0000001110137211 */ /* 0x002fca00078e10ff */
[----:B------:R-:W-:-:S05]  /*0690*/  IMAD R21, R16, 0x4, R19 ;  /* 0x0000000410157824 */ /* 0x000fca00078e0213 */
[----:B0-----:R-:W-:Y:S01]  /*06a0*/  LEA R4, R16, R21, 0x2 ;  /* 0x0000001510047211 */ /* 0x001fe200078e10ff */
[----:B------:R-:W-:-:S05]  /*06b0*/  VIADD R9, R23, UR6 ;  /* 0x0000000617097c36 */ /* 0x000fca0008000000 */
[----:B------:R-:W-:Y:S01]  /*06c0*/  ISETP.GE.AND P0, PT, R9, UR8, PT ;  /* 0x0000000809007c0c */ /* 0x000fe2000bf06270 */
[----:B----4-:R1:W-:Y:S04]  /*06d0*/  STS [R17], R0 ;  /* 0x0000000011007388 */ /* 0x0103e80000000800 */
[----:B-----5:R1:W-:Y:S04]  /*06e0*/  STS [R19], R2 ;  /* 0x0000000213007388 */ /* 0x0203e80000000800 */
[----:B--2---:R1:W-:Y:S04]  /*06f0*/  STS [R21], R14 ;  /* 0x0000000e15007388 */ /* 0x0043e80000000800 */
[----:B---3--:R1:W-:Y:S01]  /*0700*/  STS [R4], R15 ;  /* 0x0000000f04007388 */ /* 0x0083e20000000800 */
[----:B------:R-:W-:Y:S05]  /*0710*/  @!P0 BRA `(.L_x_5) ;  /* 0xfffffffc006c8947 */ /* 0x000fea000383ffff */
.L_x_1:
[----:B------:R-:W-:Y:S05]  /*0720*/  BSYNC.RECONVERGENT B0 ;  /* 0x0000000000007941 */ /* 0x000fea0003800200 */
.L_x_0:
[----:B01----:R-:W-:Y:S01]  /*0730*/  IMAD R0, R8, UR20, RZ ;  /* 0x0000001408007c24 */ /* 0x003fe2000f8e02ff */
[----:B------:R-:W-:Y:S04]  /*0740*/  BSSY.RECONVERGENT B0, `(.L_x_6) ;  /* 0x0000039000007945 */ /* 0x000fe80003800200 */
[----:B------:R-:W-:-:S13]  /*0750*/  ISETP.GE.AND P0, PT, R3, R0, PT ;  /* 0x000000000300720c */ /* 0x000fda0003f06270 */
[----:B------:R-:W-:Y:S05]  /*0760*/  @P0 BRA `(.L_x_7) ;  /* 0x0000000000d80947 */ /* 0x000fea0003800000 */
[----:B------:R-:W0:Y:S01]  /*0770*/  I2F.U32.RP R9, UR6 ;  /* 0x0000000600097d06 */ /* 0x000e220008209000 */
[----:B------:R-:W-:Y:S01]  /*0780*/  IADD3 R7, PT, PT, R3, UR6, RZ ;  /* 0x0000000603077c10 */ /* 0x000fe2000fffe0ff */
[----:B------:R-:W-:Y:S01]  /*0790*/  BSSY.RECONVERGENT B1, `(.L_x_8) ;  /* 0x0000026000017945 */ /* 0x000fe20003800200 */
[----:B------:R-:W-:Y:S02]  /*07a0*/  ISETP.NE.U32.AND P2, PT, RZ, UR6, PT ;  /* 0x00000006ff007c0c */ /* 0x000fe4000bf45070 */
[----:B------:R-:W-:Y:S02]  /*07b0*/  ISETP.GE.AND P0, PT, R7, R0, PT ;  /* 0x000000000700720c */ /* 0x000fe40003f06270 */
[----:B------:R-:W-:Y:S02]  /*07c0*/  VIMNMX R2, PT, PT, R0, R7, !PT ;  /* 0x0000000700027248 */ /* 0x000fe40007fe0100 */
[----:B------:R-:W-:-:S04]  /*07d0*/  SEL R6, RZ, 0x1, P0 ;  /* 0x00000001ff067807 */ /* 0x000fc80000000000 */
[----:B------:R-:W-:Y:S01]  /*07e0*/  IADD3 R2, PT, PT, R2, -R7, -R6 ;  /* 0x8000000702027210 */ /* 0x000fe20007ffe806 */
[----:B0-----:R-:W0:Y:S02]  /*07f0*/  MUFU.RCP R9, R9 ;  /* 0x0000000900097308 */ /* 0x001e240000001000 */
[----:B0-----:R-:W-:-:S06]  /*0800*/  IADD3 R4, PT, PT, R9, 0xffffffe, RZ ;  /* 0x0ffffffe09047810 */ /* 0x001fcc0007ffe0ff */
[----:B------:R0:W1:Y:S02]  /*0810*/  F2I.FTZ.U32.TRUNC.NTZ R5, R4 ;  /* 0x0000000400057305 */ /* 0x000064000021f000 */
[----:B0-----:R-:W-:Y:S02]  /*0820*/  IMAD.MOV.U32 R4, RZ, RZ, RZ ;  /* 0x000000ffff047224 */ /* 0x001fe400078e00ff */
[----:B-1----:R-:W-:-:S04]  /*0830*/  IMAD.MOV R11, RZ, RZ, -R5 ;  /* 0x000000ffff0b7224 */ /* 0x002fc800078e0a05 */
[----:B------:R-:W-:-:S04]  /*0840*/  IMAD R11, R11, UR6, RZ ;  /* 0x000000060b0b7c24 */ /* 0x000fc8000f8e02ff */
[----:B------:R-:W-:-:S06]  /*0850*/  IMAD.HI.U32 R5, R5, R11, R4 ;  /* 0x0000000b05057227 */ /* 0x000fcc00078e0004 */
[----:B------:R-:W-:-:S05]  /*0860*/  IMAD.HI.U32 R5, R5, R2, RZ ;  /* 0x0000000205057227 */ /* 0x000fca00078e00ff */
[----:B------:R-:W-:-:S05]  /*0870*/  IADD3 R7, PT, PT, -R5, RZ, RZ ;  /* 0x000000ff05077210 */ /* 0x000fca0007ffe1ff */
[----:B------:R-:W-:Y:S02]  /*0880*/  IMAD R2, R7, UR6, R2 ;  /* 0x0000000607027c24 */ /* 0x000fe4000f8e0202 */
[----:B------:R-:W-:-:S03]  /*0890*/  IMAD.MOV.U32 R7, RZ, RZ, R3 ;  /* 0x000000ffff077224 */ /* 0x000fc600078e0003 */
[----:B------:R-:W-:-:S13]  /*08a0*/  ISETP.GE.U32.AND P0, PT, R2, UR6, PT ;  /* 0x0000000602007c0c */ /* 0x000fda000bf06070 */
[----:B------:R-:W-:Y:S01]  /*08b0*/  @P0 VIADD R2, R2, -UR6 ;  /* 0x8000000602020c36 */ /* 0x000fe20008000000 */
[----:B------:R-:W-:-:S04]  /*08c0*/  @P0 IADD3 R5, PT, PT, R5, 0x1, RZ ;  /* 0x0000000105050810 */ /* 0x000fc80007ffe0ff */
[----:B------:R-:W-:-:S13]  /*08d0*/  ISETP.GE.U32.AND P1, PT, R2, UR6, PT ;  /* 0x0000000602007c0c */ /* 0x000fda000bf26070 */
[----:B------:R-:W-:Y:S01]  /*08e0*/  @P1 VIADD R5, R5, 0x1 ;  /* 0x0000000105051836 */ /* 0x000fe20000000000 */
[----:B------:R-:W-:-:S04]  /*08f0*/  @!P2 LOP3.LUT R5, RZ, UR6, RZ, 0x33, !PT ;  /* 0x00000006ff05ac12 */ /* 0x000fc8000f8e33ff */
[----:B------:R-:W-:-:S04]  /*0900*/  IADD3 R5, PT, PT, R6, R5, RZ ;  /* 0x0000000506057210 */ /* 0x000fc80007ffe0ff */
[C---:B------:R-:W-:Y:S02]  /*0910*/  LOP3.LUT R2, R5.reuse, 0x3, RZ, 0xc0, !PT ;  /* 0x0000000305027812 */ /* 0x040fe400078ec0ff */
[----:B------:R-:W-:Y:S02]  /*0920*/  ISETP.GE.U32.AND P1, PT, R5, 0x3, PT ;  /* 0x000000030500780c */ /* 0x000fe40003f26070 */
[----:B------:R-:W-:-:S13]  /*0930*/  ISETP.NE.AND P0, PT, R2, 0x3, PT ;  /* 0x000000030200780c */ /* 0x000fda0003f05270 */
[----:B------:R-:W-:Y:S05]  /*0940*/  @!P0 BRA `(.L_x_9) ;  /* 0x0000000000288947 */ /* 0x000fea0003800000 */
[----:B------:R-:W-:Y:S01]  /*0950*/  IADD3 R5, PT, PT, R5, 0x1, RZ ;  /* 0x0000000105057810 */ /* 0x000fe20007ffe0ff */
[----:B------:R-:W-:Y:S01]  /*0960*/  IMAD.MOV.U32 R2, RZ, RZ, RZ ;  /* 0x000000ffff027224 */ /* 0x000fe200078e00ff */
[----:B------:R-:W-:Y:S02]  /*0970*/  MOV R7, R3 ;  /* 0x0000000300077202 */ /* 0x000fe40000000f00 */
[----:B------:R-:W-:-:S07]  /*0980*/  LOP3.LUT R5, R5, 0x3, RZ, 0xc0, !PT ;  /* 0x0000000305057812 */ /* 0x000fce00078ec0ff */
.L_x_10:
[C---:B------:R-:W-:Y:S01]  /*0990*/  LEA R4, R7.reuse, UR4, 0x2 ;  /* 0x0000000407047c11 */ /* 0x040fe2000f8e10ff */
[----:B------:R-:W-:Y:S01]  /*09a0*/  VIADD R2, R2, 0x1 ;  /* 0x0000000102027836 */ /* 0x000fe20000000000 */
[----:B------:R-:W-:-:S03]  /*09b0*/  IADD3 R7, PT, PT, R7, UR6, RZ ;  /* 0x0000000607077c10 */ /* 0x000fc6000fffe0ff */
[----:B------:R0:W-:Y:S01]  /*09c0*/  STS [R4], RZ ;  /* 0x000000ff04007388 */ /* 0x0001e20000000800 */
[----:B------:R-:W-:-:S13]  /*09d0*/  ISETP.NE.AND P0, PT, R2, R5, PT ;  /* 0x000000050200720c */ /* 0x000fda0003f05270 */
[----:B0-----:R-:W-:Y:S05]  /*09e0*/  @P0 BRA `(.L_x_10) ;  /* 0xfffffffc00e80947 */ /* 0x001fea000383ffff */
.L_x_9:
[----:B------:R-:W-:Y:S05]  /*09f0*/  BSYNC.RECONVERGENT B1 ;  /* 0x0000000000017941 */ /* 0x000fea0003800200 */
.L_x_8:
[----:B------:R-:W-:Y:S05]  /*0a00*/  @!P1 BRA `(.L_x_7) ;  /* 0x0000000000309947 */ /* 0x000fea0003800000 */
.L_x_11:
[----:B------:R-:W0:Y:S01]  /*0a10*/  LDC R9, c[0x0][0x360] ;  /* 0x0000d800ff097b82 */ /* 0x000e220000000800 */
[----:B-1----:R-:W-:-:S05]  /*0a20*/  LEA R6, R7, UR4, 0x2 ;  /* 0x0000000407067c11 */ /* 0x002fca000f8e10ff */
[----:B------:R1:W-:Y:S01]  /*0a30*/  STS [R6], RZ ;  /* 0x000000ff06007388 */ /* 0x0003e20000000800 */
[C---:B0-----:R-:W-:Y:S01]  /*0a40*/  IMAD R2, R9.reuse, 0x4, R6 ;  /* 0x0000000409027824 */ /* 0x041fe200078e0206 */
[----:B------:R-:W-:-:S04]  /*0a50*/  LEA R7, R9, R7, 0x2 ;  /* 0x0000000709077211 */ /* 0x000fc800078e10ff */
[----:B------:R-:W-:Y:S01]  /*0a60*/  LEA R4, R9, R2, 0x2 ;  /* 0x0000000209047211 */ /* 0x000fe200078e10ff */
[----:B------:R1:W-:Y:S01]  /*0a70*/  STS [R2], RZ ;  /* 0x000000ff02007388 */ /* 0x0003e20000000800 */
[----:B------:R-:W-:-:S03]  /*0a80*/  ISETP.GE.AND P0, PT, R7, R0, PT ;  /* 0x000000000700720c */ /* 0x000fc60003f06270 */
[----:B------:R-:W-:Y:S01]  /*0a90*/  IMAD R5, R9, 0x4, R4 ;  /* 0x0000000409057824 */ /* 0x000fe200078e0204 */
[----:B------:R1:W-:Y:S04]  /*0aa0*/  STS [R4], RZ ;  /* 0x000000ff04007388 */ /* 0x0003e80000000800 */
[----:B------:R1:W-:Y:S05]  /*0ab0*/  STS [R5], RZ ;  /* 0x000000ff05007388 */ /* 0x0003ea0000000800 */
[----:B------:R-:W-:Y:S05]  /*0ac0*/  @!P0 BRA `(.L_x_11) ;  /* 0xfffffffc00d08947 */ /* 0x000fea000383ffff */
.L_x_7:
[----:B------:R-:W-:Y:S05]  /*0ad0*/  BSYNC.RECONVERGENT B0 ;  /* 0x0000000000007941 */ /* 0x000fea0003800200 */
.L_x_6:
[----:B------:R-:W0:Y:S01]  /*0ae0*/  LDCU UR4, c[0x0][0x3bc] ;  /* 0x00007780ff0477ac */ /* 0x000e220008000800 */
[----:B------:R-:W-:Y:S01]  /*0af0*/  ISETP.GE.AND P0, PT, R3, UR20, PT ;  /* 0x0000001403007c0c */ /* 0x000fe2000bf06270 */
[----:B------:R-:W-:Y:S01]  /*0b00*/  BSSY.RECONVERGENT B0, `(.L_x_12) ;  /* 0x000005a000007945 */ /* 0x000fe20003800200 */
[----:B------:R-:W2:Y:S01]  /*0b10*/  LDCU UR11, c[0x0][0x3ac] ;  /* 0x00007580ff0b77ac */ /* 0x000ea20008000800 */
[----:B0-----:R-:W-:-:S04]  /*0b20*/  ULEA UR21, UR4, UR9, 0x2 ;  /* 0x0000000904157291 */ /* 0x001fc8000f8e10ff */
[----:B------:R-:W-:-:S04]  /*0b30*/  ULEA UR22, UR4, UR21, 0x2 ;  /* 0x0000001504167291 */ /* 0x000fc8000f8e10ff */
[----:B------:R-:W-:-:S04]  /*0b40*/  ULEA UR4, UR4, UR22, 0x2 ;  /* 0x0000001604047291 */ /* 0x000fc8000f8e10ff */
[----:B--2---:R-:W-:Y:S01]  /*0b50*/  ULEA UR10, UR11, UR4, 0x2 ;  /* 0x000000040b0a7291 */ /* 0x004fe2000f8e10ff */
[----:B------:R-:W-:Y:S11]  /*0b60*/  @P0 BRA `(.L_x_13) ;  /* 0x00000004004c0947 */ /* 0x000ff60003800000 */
[----:B------:R-:W0:Y:S01]  /*0b70*/  I2F.U32.RP R9, UR6 ;  /* 0x0000000600097d06 */ /* 0x000e220008209000 */
[----:B-1----:R-:W-:Y:S01]  /*0b80*/  VIADD R6, R3, UR6 ;  /* 0x0000000603067c36 */ /* 0x002fe20008000000 */
[----:B------:R-:W-:Y:S01]  /*0b90*/  ISETP.NE.U32.AND P2, PT, RZ, UR6, PT ;  /* 0x00000006ff007c0c */ /* 0x000fe2000bf45070 */
[----:B------:R-:W-:Y:S03]  /*0ba0*/  BSSY.RECONVERGENT B1, `(.L_x_14) ;  /* 0x0000026000017945 */ /* 0x000fe60003800200 */
[C---:B------:R-:W-:Y:S02]  /*0bb0*/  ISETP.GE.AND P0, PT, R6.reuse, UR20, PT ;  /* 0x0000001406007c0c */ /* 0x040fe4000bf06270 */
[----:B------:R-:W-:Y:S02]  /*0bc0*/  VIMNMX R2, PT, PT, R6, UR20, !PT ;  /* 0x0000001406027c48 */ /* 0x000fe4000ffe0100 */
[----:B------:R-:W-:-:S04]  /*0bd0*/  SEL R7, RZ, 0x1, P0 ;  /* 0x00000001ff077807 */ /* 0x000fc80000000000 */
[----:B------:R-:W-:Y:S01]  /*0be0*/  IADD3 R2, PT, PT, R2, -R6, -R7 ;  /* 0x8000000602027210 */ /* 0x000fe20007ffe807 */
[----:B0-----:R-:W0:Y:S02]  /*0bf0*/  MUFU.RCP R9, R9 ;  /* 0x0000000900097308 */ /* 0x001e240000001000 */
[----:B0-----:R-:W-:-:S06]  /*0c00*/  VIADD R4, R9, 0xffffffe ;  /* 0x0ffffffe09047836 */ /* 0x001fcc0000000000 */
        /* <DEDUP_REMOVED lines=14> */
[----:B------:R-:W-:Y:S02]  /*0cf0*/  IMAD.IADD R4, R7, 0x1, R4 ;  /* 0x0000000107047824 */ /* 0x000fe400078e0204 */
[----:B------:R-:W-:-:S03]  /*0d00*/  IMAD.MOV.U32 R7, RZ, RZ, R3 ;  /* 0x000000ffff077224 */ /* 0x000fc600078e0003 */
[C---:B------:R-:W-:Y:S02]  /*0d10*/  LOP3.LUT R2, R4.reuse, 0x3, RZ, 0xc0, !PT ;  /* 0x0000000304027812 */ /* 0x040fe400078ec0ff */
[----:B------:R-:W-:Y:S02]  /*0d20*/  ISETP.GE.U32.AND P2, PT, R4, 0x3, PT ;  /* 0x000000030400780c */ /* 0x000fe40003f46070 */
[----:B------:R-:W-:Y:S02]  /*0d30*/  ISETP.NE.AND P0, PT, R2, 0x3, PT ;  /* 0x000000030200780c */ /* 0x000fe40003f05270 */
[----:B------:R-:W-:Y:S02]  /*0d40*/  IADD3 R4, PT, PT, R4, 0x1, RZ ;  /* 0x0000000104047810 */ /* 0x000fe40007ffe0ff */
[----:B------:R-:W-:Y:S02]  /*0d50*/  MOV R2, R3 ;  /* 0x0000000300027202 */ /* 0x000fe40000000f00 */
[----:B------:R-:W-:-:S07]  /*0d60*/  LOP3.LUT R4, R4, 0x3, RZ, 0xc0, !PT ;  /* 0x0000000304047812 */ /* 0x000fce00078ec0ff */
[----:B------:R-:W-:Y:S05]  /*0d70*/  @!P0 BRA `(.L_x_15) ;  /* 0x0000000000208947 */ /* 0x000fea0003800000 */
[----:B------:R-:W-:Y:S02]  /*0d80*/  MOV R5, RZ ;  /* 0x000000ff00057202 */ /* 0x000fe40000000f00 */
[----:B------:R-:W-:-:S07]  /*0d90*/  MOV R2, R3 ;  /* 0x0000000300027202 */ /* 0x000fce0000000f00 */
.L_x_16:
[C---:B------:R-:W-:Y:S01]  /*0da0*/  LEA R6, R2.reuse, UR4, 0x2 ;  /* 0x0000000402067c11 */ /* 0x040fe2000f8e10ff */
[----:B------:R-:W-:Y:S01]  /*0db0*/  VIADD R5, R5, 0x1 ;  /* 0x0000000105057836 */ /* 0x000fe20000000000 */
[----:B------:R-:W-:-:S03]  /*0dc0*/  IADD3 R2, PT, PT, R2, UR6, RZ ;  /* 0x0000000602027c10 */ /* 0x000fc6000fffe0ff */
[----:B------:R0:W-:Y:S01]  /*0dd0*/  STS [R6], RZ ;  /* 0x000000ff06007388 */ /* 0x0001e20000000800 */
[----:B------:R-:W-:-:S13]  /*0de0*/  ISETP.NE.AND P1, PT, R5, R4, PT ;  /* 0x000000040500720c */ /* 0x000fda0003f25270 */
[----:B0-----:R-:W-:Y:S05]  /*0df0*/  @P1 BRA `(.L_x_16) ;  /* 0xfffffffc00e81947 */ /* 0x001fea000383ffff */
.L_x_15:
[----:B------:R-:W-:Y:S05]  /*0e00*/  BSYNC.RECONVERGENT B1 ;  /* 0x0000000000017941 */ /* 0x000fea0003800200 */
.L_x_14:
[----:B------:R-:W-:Y:S04]  /*0e10*/  BSSY.RECONVERGENT B1, `(.L_x_17) ;  /* 0x000000e000017945 */ /* 0x000fe80003800200 */
[----:B------:R-:W-:Y:S05]  /*0e20*/  @!P2 BRA `(.L_x_18) ;  /* 0x000000000030a947 */ /* 0x000fea0003800000 */
.L_x_19:
[----:B------:R-:W0:Y:S01]  /*0e30*/  LDC R11, c[0x0][0x360] ;  /* 0x0000d800ff0b7b82 */ /* 0x000e220000000800 */
[----:B-1----:R-:W-:-:S05]  /*0e40*/  LEA R10, R2, UR4, 0x2 ;  /* 0x00000004020a7c11 */ /* 0x002fca000f8e10ff */
[----:B------:R1:W-:Y:S01]  /*0e50*/  STS [R10], RZ ;  /* 0x000000ff0a007388 */ /* 0x0003e20000000800 */
[C---:B0-----:R-:W-:Y:S02]  /*0e60*/  LEA R5, R11.reuse, R10, 0x2 ;  /* 0x0000000a0b057211 */ /* 0x041fe400078e10ff */
[----:B------:R-:W-:-:S03]  /*0e70*/  LEA R2, R11, R2, 0x2 ;  /* 0x000000020b027211 */ /* 0x000fc600078e10ff */
[----:B------:R-:W-:Y:S01]  /*0e80*/  IMAD R6, R11, 0x4, R5 ;  /* 0x000000040b067824 */ /* 0x000fe200078e0205 */
[----:B------:R1:W-:Y:S01]  /*0e90*/  STS [R5], RZ ;  /* 0x000000ff05007388 */ /* 0x0003e20000000800 */
[----:B------:R-:W-:-:S03]  /*0ea0*/  ISETP.GE.AND P1, PT, R2, UR20, PT ;  /* 0x0000001402007c0c */ /* 0x000fc6000bf26270 */
[----:B------:R-:W-:Y:S01]  /*0eb0*/  LEA R9, R11, R6, 0x2 ;  /* 0x000000060b097211 */ /* 0x000fe200078e10ff */
[----:B------:R1:W-:Y:S04]  /*0ec0*/  STS [R6], RZ ;  /* 0x000000ff06007388 */ /* 0x0003e80000000800 */
[----:B------:R1:W-:Y:S05]  /*0ed0*/  STS [R9], RZ ;  /* 0x000000ff09007388 */ /* 0x0003ea0000000800 */
[----:B------:R-:W-:Y:S05]  /*0ee0*/  @!P1 BRA `(.L_x_19) ;  /* 0xfffffffc00d09947 */ /* 0x000fea000383ffff */
.L_x_18:
[----:B------:R-:W-:Y:S05]  /*0ef0*/  BSYNC.RECONVERGENT B1 ;  /* 0x0000000000017941 */ /* 0x000fea0003800200 */
.L_x_17:
[----:B------:R-:W-:Y:S04]  /*0f00*/  BSSY.RECONVERGENT B1, `(.L_x_20) ;  /* 0x000000b000017945 */ /* 0x000fe80003800200 */
[----:B------:R-:W-:Y:S05]  /*0f10*/  @!P0 BRA `(.L_x_21) ;  /* 0x0000000000248947 */ /* 0x000fea0003800000 */
[----:B-1----:R-:W-:Y:S01]  /*0f20*/  IMAD.MOV.U32 R5, RZ, RZ, RZ ;  /* 0x000000ffff057224 */ /* 0x002fe200078e00ff */
[----:B------:R-:W-:Y:S02]  /*0f30*/  MOV R7, R3 ;  /* 0x0000000300077202 */ /* 0x000fe40000000f00 */
[----:B------:R-:W-:-:S07]  /*0f40*/  MOV R9, 0xff7fffff ;  /* 0xff7fffff00097802 */ /* 0x000fce0000000f00 */
.L_x_22:
[----:B------:R-:W-:Y:S01]  /*0f50*/  LEA R2, R7, UR10, 0x2 ;  /* 0x0000000a07027c11 */ /* 0x000fe2000f8e10ff */
[----:B------:R-:W-:Y:S01]  /*0f60*/  VIADD R5, R5, 0x1 ;  /* 0x0000000105057836 */ /* 0x000fe20000000000 */
[----:B------:R-:W-:-:S03]  /*0f70*/  IADD3 R7, PT, PT, R7, UR6, RZ ;  /* 0x0000000607077c10 */ /* 0x000fc6000fffe0ff */
[----:B------:R0:W-:Y:S01]  /*0f80*/  STS [R2], R9 ;  /* 0x0000000902007388 */ /* 0x0001e20000000800 */
[----:B------:R-:W-:-:S13]  /*0f90*/  ISETP.NE.AND P0, PT, R5, R4, PT ;  /* 0x000000040500720c */ /* 0x000fda0003f05270 */
[----:B0-----:R-:W-:Y:S05]  /*0fa0*/  @P0 BRA `(.L_x_22) ;  /* 0xfffffffc00e80947 */ /* 0x001fea000383ffff */
.L_x_21:
[----:B------:R-:W-:Y:S05]  /*0fb0*/  BSYNC.RECONVERGENT B1 ;  /* 0x0000000000017941 */ /* 0x000fea0003800200 */
.L_x_20:
[----:B------:R-:W-:Y:S05]  /*0fc0*/  @!P2 BRA `(.L_x_13) ;  /* 0x000000000034a947 */ /* 0x000fea0003800000 */
[----:B-1----:R-:W-:-:S07]  /*0fd0*/  MOV R9, 0xff7fffff ;  /* 0xff7fffff00097802 */ /* 0x002fce0000000f00 */
.L_x_23:
[----:B------:R-:W0:Y:S01]  /*0fe0*/  LDC R11, c[0x0][0x360] ;  /* 0x0000d800ff0b7b82 */ /* 0x000e220000000800 */
[----:B--2---:R-:W-:-:S05]  /*0ff0*/  LEA R6, R7, UR10, 0x2 ;  /* 0x0000000a07067c11 */ /* 0x004fca000f8e10ff */
[----:B------:R2:W-:Y:S01]  /*1000*/  STS [R6], R9 ;  /* 0x0000000906007388 */ /* 0x0005e20000000800 */
[C---:B0-----:R-:W-:Y:S02]  /*1010*/  IMAD R2, R11.reuse, 0x4, R6 ;  /* 0x000000040b027824 */ /* 0x041fe400078e0206 */
[----:B------:R-:W-:-:S03]  /*1020*/  IMAD R7, R11, 0x4, R7 ;  /* 0x000000040b077824 */ /* 0x000fc600078e0207 */
[----:B------:R-:W-:Y:S01]  /*1030*/  LEA R4, R11, R2, 0x2 ;  /* 0x000000020b047211 */ /* 0x000fe200078e10ff */
[----:B------:R2:W-:Y:S01]  /*1040*/  STS [R2], R9 ;  /* 0x0000000902007388 */ /* 0x0005e20000000800 */
[----:B------:R-:W-:Y:S02]  /*1050*/  ISETP.GE.AND P0, PT, R7, UR20, PT ;  /* 0x0000001407007c0c */ /* 0x000fe4000bf06270 */
[----:B------:R-:W-:Y:S01]  /*1060*/  LEA R5, R11, R4, 0x2 ;  /* 0x000000040b057211 */ /* 0x000fe200078e10ff */
[----:B------:R2:W-:Y:S04]  /*1070*/  STS [R4], R9 ;  /* 0x0000000904007388 */ /* 0x0005e80000000800 */
[----:B------:R2:W-:Y:S06]  /*1080*/  STS [R5], R9 ;  /* 0x0000000905007388 */ /* 0x0005ec0000000800 */
[----:B------:R-:W-:Y:S05]  /*1090*/  @!P0 BRA `(.L_x_23) ;  /* 0xfffffffc00d08947 */ /* 0x000fea000383ffff */
.L_x_13:
[----:B------:R-:W-:Y:S05]  /*10a0*/  BSYNC.RECONVERGENT B0 ;  /* 0x0000000000007941 */ /* 0x000fea0003800200 */
.L_x_12:
[----:B------:R-:W0:Y:S02]  /*10b0*/  LDCU UR4, c[0x0][0x3b8] ;  /* 0x00007700ff0477ac */ /* 0x000e240008000800 */
[----:B0-----:R-:W-:Y:S01]  /*10c0*/  UISETP.GE.AND UP0, UPT, UR4, 0x1, UPT ;  /* 0x000000010400788c */ /* 0x001fe2000bf06270 */
[----:B------:R-:W-:Y:S08]  /*10d0*/  BAR.SYNC.DEFER_BLOCKING 0x0 ;  /* 0x0000000000007b1d */ /* 0x000ff00000010000 */
[----:B------:R-:W-:Y:S05]  /*10e0*/  BRA.U !UP0, `(.L_x_24) ;  /* 0x0000006908c87547 */ /* 0x000fea000b800000 */
[----:B------:R-:W0:Y:S01]  /*10f0*/  I2F.U32.RP R7, UR6 ;  /* 0x0000000600077d06 */ /* 0x000e220008209000 */
[----:B------:R-:W-:Y:S01]  /*1100*/  VIADD R3, R3, UR6 ;  /* 0x0000000603037c36 */ /* 0x000fe20008000000 */
[----:B------:R-:W3:Y:S01]  /*1110*/  LDCU UR12, c[0x0][0x3b0] ;  /* 0x00007600ff0c77ac */ /* 0x000ee20008000800 */
[----:B------:R-:W-:-:S03]  /*1120*/  ISETP.NE.U32.AND P2, PT, RZ, UR6, PT ;  /* 0x00000006ff007c0c */ /* 0x000fc6000bf45070 */
[----:B------:R-:W-:Y:S01]  /*1130*/  ISETP.GE.AND P0, PT, R3, R0, PT ;  /* 0x000000000300720c */ /* 0x000fe20003f06270 */
[----:B------:R-:W4:Y:S01]  /*1140*/  LDCU UR4, c[0x0][0x3a4] ;  /* 0x00007480ff0477ac */ /* 0x000f220008000800 */
[-C--:B-12---:R-:W-:Y:S02]  /*1150*/  VIMNMX R2, PT, PT, R0, R3.reuse, !PT ;  /* 0x0000000300027248 */ /* 0x086fe40007fe0100 */
[----:B------:R-:W-:Y:S01]  /*1160*/  SEL R6, RZ, 0x1, P0 ;  /* 0x00000001ff067807 */ /* 0x000fe20000000000 */
[----:B------:R-:W1:Y:S03]  /*1170*/  LDCU UR23, c[0x0][0x3a4] ;  /* 0x00007480ff1777ac */ /* 0x000e660008000800 */
[----:B------:R-:W-:Y:S01]  /*1180*/  IADD3 R2, PT, PT, R2, -R3, -R6 ;  /* 0x8000000302027210 */ /* 0x000fe20007ffe806 */
[----:B0-----:R-:W0:Y:S01]  /*1190*/  MUFU.RCP R7, R7 ;  /* 0x0000000700077308 */ /* 0x001e220000001000 */
[----:B------:R-:W-:Y:S01]  /*11a0*/  ULEA UR11, UR11, UR10, 0x2 ;  /* 0x0000000a0b0b7291 */ /* 0x000fe2000f8e10ff */
[----:B0-----:R-:W-:Y:S01]  /*11b0*/  IADD3 R4, PT, PT, R7, 0xffffffe, RZ ;  /* 0x0ffffffe07047810 */ /* 0x001fe20007ffe0ff */
[----:B---3--:R-:W-:-:S05]  /*11c0*/  IMAD R7, R8, UR12, RZ ;  /* 0x0000000c08077c24 */ /* 0x008fca000f8e02ff */
[----:B------:R0:W2:Y:S02]  /*11d0*/  F2I.FTZ.U32.TRUNC.NTZ R5, R4 ;  /* 0x0000000400057305 */ /* 0x0000a4000021f000 */
[----:B0-----:R-:W-:Y:S01]  /*11e0*/  HFMA2 R4, -RZ, RZ, 0, 0 ;  /* 0x00000000ff047431 */ /* 0x001fe200000001ff */
[----:B--2---:R-:W-:-:S05]  /*11f0*/  IADD3 R9, PT, PT, RZ, -R5, RZ ;  /* 0x80000005ff097210 */ /* 0x004fca0007ffe0ff */
[----:B------:R-:W-:-:S04]  /*1200*/  IMAD R9, R9, UR6, RZ ;  /* 0x0000000609097c24 */ /* 0x000fc8000f8e02ff */
[----:B------:R-:W-:Y:S01]  /*1210*/  IMAD.HI.U32 R9, R5, R9, R4 ;  /* 0x0000000905097227 */ /* 0x000fe200078e0004 */
[C---:B------:R-:W-:Y:S02]  /*1220*/  LOP3.LUT R4, R8.reuse, 0x3, RZ, 0xc0, !PT ;  /* 0x0000000308047812 */ /* 0x040fe400078ec0ff */
[----:B------:R-:W-:-:S03]  /*1230*/  LOP3.LUT R5, R8, 0x7ffffffc, RZ, 0xc0, !PT ;  /* 0x7ffffffc08057812 */ /* 0x000fc600078ec0ff */
[----:B------:R-:W-:-:S05]  /*1240*/  IMAD.HI.U32 R9, R9, R2, RZ ;  /* 0x0000000209097227 */ /* 0x000fca00078e00ff */
[----:B------:R-:W-:-:S05]  /*1250*/  IADD3 R3, PT, PT, -R9, RZ, RZ ;  /* 0x000000ff09037210 */ /* 0x000fca0007ffe1ff */
[----:B------:R-:W-:Y:S01]  /*1260*/  IMAD R2, R3, UR6, R2 ;  /* 0x0000000603027c24 */ /* 0x000fe2000f8e0202 */
[----:B------:R-:W-:-:S04]  /*1270*/  IADD3 R3, PT, PT, R8, -0x1, RZ ;  /* 0xffffffff08037810 */ /* 0x000fc80007ffe0ff */
[----:B------:R-:W-:-:S13]  /*1280*/  ISETP.GE.U32.AND P0, PT, R2, UR6, PT ;  /* 0x0000000602007c0c */ /* 0x000fda000bf06070 */
[----:B------:R-:W-:Y:S01]  /*1290*/  @P0 VIADD R2, R2, -UR6 ;  /* 0x8000000602020c36 */ /* 0x000fe20008000000 */
[----:B------:R-:W-:-:S04]  /*12a0*/  @P0 IADD3 R9, PT, PT, R9, 0x1, RZ ;  /* 0x0000000109090810 */ /* 0x000fc80007ffe0ff */
[----:B------:R-:W-:-:S13]  /*12b0*/  ISETP.GE.U32.AND P1, PT, R2, UR6, PT ;  /* 0x0000000602007c0c */ /* 0x000fda000bf26070 */
[----:B------:R-:W-:Y:S02]  /*12c0*/  @P1 IADD3 R9, PT, PT, R9, 0x1, RZ ;  /* 0x0000000109091810 */ /* 0x000fe40007ffe0ff */
[----:B------:R-:W-:-:S05]  /*12d0*/  @!P2 LOP3.LUT R9, RZ, UR6, RZ, 0x33, !PT ;  /* 0x00000006ff09ac12 */ /* 0x000fca000f8e33ff */
[----:B------:R-:W-:Y:S02]  /*12e0*/  IMAD.IADD R2, R6, 0x1, R9 ;  /* 0x0000000106027824 */ /* 0x000fe400078e0209 */
[----:B----4-:R-:W-:Y:S01]  /*12f0*/  IMAD R6, R8, UR4, RZ ;  /* 0x0000000408067c24 */ /* 0x010fe2000f8e02ff */
[----:B-1----:R-:W-:-:S06]  /*1300*/  UMOV UR4, URZ ;  /* 0x000000ff00047c82 */ /* 0x002fcc0008000000 */
.L_x_118:
[----:B0-----:R-:W0:Y:S01]  /*1310*/  LDCU UR14, c[0x0][0x3b0] ;  /* 0x00007600ff0e77ac */ /* 0x001e220008000800 */
[----:B-1----:R-:W1:Y:S01]  /*1320*/  S2R R8, SR_TID.X ;  /* 0x0000000000087919 */ /* 0x002e620000002100 */
[----:B------:R-:W-:Y:S01]  /*1330*/  BSSY.RECONVERGENT B0, `(.L_x_25) ;  /* 0x000004f000007945 */ /* 0x000fe20003800200 */
[----:B--2---:R-:W2:Y:S01]  /*1340*/  LDCU UR15, c[0x0][0x3a8] ;  /* 0x00007500ff0f77ac */ /* 0x004ea20008000800 */
[----:B---3--:R-:W3:Y:S01]  /*1350*/  LDCU UR13, c[0x0][0x3a4] ;  /* 0x00007480ff0d77ac */ /* 0x008ee20008000800 */
[----:B0-----:R-:W-:Y:S02]  /*1360*/  UIMAD UR24, UR4, UR14, URZ ;  /* 0x0000000e041872a4 */ /* 0x001fe4000f8e02ff */
[----:B------:R-:W-:Y:S01]  /*1370*/  IMAD.U32 R14, RZ, RZ, UR14 ;  /* 0x0000000eff0e7e24 */ /* 0x000fe2000f8e00ff */
[----:B------:R-:W-:Y:S02]  /*1380*/  UISETP.LT.AND UP0, UPT, UR23, UR14, UPT ;  /* 0x0000000e1700728c */ /* 0x000fe4000bf01270 */
[----:B------:R-:W-:Y:S01]  /*1390*/  UIADD3 UR12, UPT, UPT, UR24, UR14, URZ ;  /* 0x0000000e180c7290 */ /* 0x000fe2000fffe0ff */
[----:B--2---:R-:W-:Y:S01]  /*13a0*/  MOV R25, UR15 ;  /* 0x0000000f00197c02 */ /* 0x004fe20008000f00 */
[----:B------:R-:W0:Y:S01]  /*13b0*/  LDCU UR15, c[0x0][0x3b8] ;  /* 0x00007700ff0f77ac */ /* 0x000e220008000800 */
[----:B------:R-:W-:-:S03]  /*13c0*/  IADD3 R9, PT, PT, RZ, -UR24, RZ ;  /* 0x80000018ff097c10 */ /* 0x000fc6000fffe0ff */
[----:B------:R-:W-:Y:S01]  /*13d0*/  IMAD R10, R25, UR12, RZ ;  /* 0x0000000c190a7c24 */ /* 0x000fe2000f8e02ff */
[----:B------:R-:W-:Y:S01]  /*13e0*/  UIADD3 UR4, UPT, UPT, UR4, 0x1, URZ ;  /* 0x0000000104047890 */ /* 0x000fe2000fffe0ff */
[----:B---3--:R-:W-:Y:S01]  /*13f0*/  VIADDMNMX R9, R9, UR13, R14, PT ;  /* 0x0000000d09097c46 */ /* 0x008fe2000b80010e */
[----:B------:R-:W-:Y:S01]  /*1400*/  USEL UR14, UR23, UR14, UP0 ;  /* 0x0000000e170e7287 */ /* 0x000fe20008000000 */
[----:B-1----:R-:W-:Y:S01]  /*1410*/  IMAD R11, R25, UR24, R8 ;  /* 0x00000018190b7c24 */ /* 0x002fe2000f8e0208 */
[----:B------:R-:W-:Y:S01]  /*1420*/  VIMNMX R12, PT, PT, R6, R10, PT ;  /* 0x0000000a060c7248 */ /* 0x000fe20003fe0100 */
[----:B------:R-:W1:Y:S03]  /*1430*/  LDCU UR12, c[0x0][0x3a8] ;  /* 0x00007500ff0c77ac */ /* 0x000e660008000800 */
[----:B------:R-:W-:Y:S01]  /*1440*/  ISETP.GE.AND P0, PT, R11, R12, PT ;  /* 0x0000000c0b00720c */ /* 0x000fe20003f06270 */
[----:B0-----:R-:W-:-:S12]  /*1450*/  UISETP.NE.AND UP0, UPT, UR4, UR15, UPT ;  /* 0x0000000f0400728c */ /* 0x001fd8000bf05270 */
[----:B----4-:R-:W-:Y:S05]  /*1460*/  @P0 BRA `(.L_x_26) ;  /* 0x0000000000ec0947 */ /* 0x010fea0003800000 */
[----:B------:R-:W-:Y:S02]  /*1470*/  IABS R13, R25 ;  /* 0x00000019000d7213 */ /* 0x000fe40000000000 */
[----:B------:R-:W-:Y:S02]  /*1480*/  MOV R19, R11 ;  /* 0x0000000b00137202 */ /* 0x000fe40000000f00 */
[----:B------:R-:W0:Y:S08]  /*1490*/  I2F.RP R16, R13 ;  /* 0x0000000d00107306 */ /* 0x000e300000209400 */
[----:B0-----:R-:W0:Y:S02]  /*14a0*/  MUFU.RCP R16, R16 ;  /* 0x0000001000107308 */ /* 0x001e240000001000 */
[----:B0-----:R-:W-:-:S06]  /*14b0*/  IADD3 R14, PT, PT, R16, 0xffffffe, RZ ;  /* 0x0ffffffe100e7810 */ /* 0x001fcc0007ffe0ff */
[----:B------:R0:W2:Y:S02]  /*14c0*/  F2I.FTZ.U32.TRUNC.NTZ R15, R14 ;  /* 0x0000000e000f7305 */ /* 0x0000a4000021f000 */
[----:B0-----:R-:W-:Y:S02]  /*14d0*/  IMAD.MOV.U32 R14, RZ, RZ, RZ ;  /* 0x000000ffff0e7224 */ /* 0x001fe400078e00ff */
[----:B--2---:R-:W-:-:S04]  /*14e0*/  IMAD.MOV R18, RZ, RZ, -R15 ;  /* 0x000000ffff127224 */ /* 0x004fc800078e0a0f */
[----:B------:R-:W-:Y:S01]  /*14f0*/  IMAD R17, R18, R13, RZ ;  /* 0x0000000d12117224 */ /* 0x000fe200078e02ff */
[----:B------:R-:W-:-:S03]  /*1500*/  MOV R18, R8 ;  /* 0x0000000800127202 */ /* 0x000fc60000000f00 */
[----:B------:R-:W-:-:S07]  /*1510*/  IMAD.HI.U32 R20, R15, R17, R14 ;  /* 0x000000110f147227 */ /* 0x000fce00078e000e */
.L_x_27:
[----:B0-----:R-:W0:Y:S02]  /*1520*/  LDC.64 R14, c[0x0][0x388] ;  /* 0x0000e200ff0e7b82 */ /* 0x001e240000000a00 */
[----:B0-----:R-:W-:-:S06]  /*1530*/  IMAD.WIDE R16, R19, 0x4, R14 ;  /* 0x0000000413107825 */ /* 0x001fcc00078e020e */
[----:B------:R0:W2:Y:S01]  /*1540*/  LDG.E R17, desc[UR16][R16.64] ;  /* 0x0000001010117981 */ /* 0x0000a2000c1e1900 */
[----:B-1----:R-:W-:Y:S02]  /*1550*/  MOV R25, UR12 ;  /* 0x0000000c00197c02 */ /* 0x002fe40008000f00 */
[----:B------:R-:W-:Y:S02]  /*1560*/  IABS R23, R18 ;  /* 0x0000001200177213 */ /* 0x000fe40000000000 */
[----:B------:R-:W-:Y:S02]  /*1570*/  IABS R27, R25 ;  /* 0x00000019001b7213 */ /* 0x000fe40000000000 */
[----:B------:R-:W-:Y:S01]  /*1580*/  IABS R24, R19 ;  /* 0x0000001300187213 */ /* 0x000fe20000000000 */
[----:B------:R-:W-:Y:S01]  /*1590*/  IMAD.HI.U32 R21, R20, R23, RZ ;  /* 0x0000001714157227 */ /* 0x000fe200078e00ff */
[----:B------:R-:W1:Y:S01]  /*15a0*/  I2F.RP R22, R27 ;  /* 0x0000001b00167306 */ /* 0x000e620000209400 */
[----:B------:R-:W-:-:S02]  /*15b0*/  ISETP.GE.AND P3, PT, R19, RZ, PT ;  /* 0x000000ff1300720c */ /* 0x000fc40003f66270 */
[----:B0-----:R-:W-:Y:S01]  /*15c0*/  IMAD.MOV R16, RZ, RZ, -R21 ;  /* 0x000000ffff107224 */ /* 0x001fe200078e0a15 */
[----:B------:R-:W-:-:S03]  /*15d0*/  IADD3 R19, PT, PT, R19, UR6, RZ ;  /* 0x0000000613137c10 */ /* 0x000fc6000fffe0ff */
[----:B------:R-:W-:-:S05]  /*15e0*/  IMAD R16, R27, R16, R23 ;  /* 0x000000101b107224 */ /* 0x000fca00078e0217 */
[----:B------:R-:W-:Y:S01]  /*15f0*/  ISETP.GT.U32.AND P1, PT, R13, R16, PT ;  /* 0x000000100d00720c */ /* 0x000fe20003f24070 */
[----:B-1----:R-:W0:-:S12]  /*1600*/  MUFU.RCP R22, R22 ;  /* 0x0000001600167308 */ /* 0x002e180000001000 */
[----:B------:R-:W-:Y:S02]  /*1610*/  @!P1 IADD3 R16, PT, PT, R16, -R27, RZ ;  /* 0x8000001b10109210 */ /* 0x000fe40007ffe0ff */
[----:B------:R-:W-:Y:S02]  /*1620*/  @!P1 IADD3 R21, PT, PT, R21, 0x1, RZ ;  /* 0x0000000115159810 */ /* 0x000fe40007ffe0ff */
[----:B------:R-:W-:Y:S01]  /*1630*/  ISETP.GE.U32.AND P0, PT, R16, R13, PT ;  /* 0x0000000d1000720c */ /* 0x000fe20003f06070 */
[----:B------:R-:W-:Y:S01]  /*1640*/  IMAD.MOV.U32 R13, RZ, RZ, R27 ;  /* 0x000000ffff0d7224 */ /* 0x000fe200078e001b */
[----:B0-----:R-:W-:-:S04]  /*1650*/  IADD3 R14, PT, PT, R22, 0xffffffe, RZ ;  /* 0x0ffffffe160e7810 */ /* 0x001fc80007ffe0ff */
[----:B------:R0:W1:Y:S07]  /*1660*/  F2I.FTZ.U32.TRUNC.NTZ R15, R14 ;  /* 0x0000000e000f7305 */ /* 0x00006e000021f000 */
[----:B------:R-:W-:Y:S01]  /*1670*/  @P0 VIADD R21, R21, 0x1 ;  /* 0x0000000115150836 */ /* 0x000fe20000000000 */
[----:B------:R-:W-:Y:S01]  /*1680*/  ISETP.NE.AND P0, PT, R25, RZ, PT ;  /* 0x000000ff1900720c */ /* 0x000fe20003f05270 */
[----:B0-----:R-:W-:Y:S01]  /*1690*/  HFMA2 R14, -RZ, RZ, 0, 0 ;  /* 0x00000000ff0e7431 */ /* 0x001fe200000001ff */
[----:B-1----:R-:W-:-:S05]  /*16a0*/  IADD3 R20, PT, PT, RZ, -R15, RZ ;  /* 0x8000000fff147210 */ /* 0x002fca0007ffe0ff */
[----:B------:R-:W-:-:S04]  /*16b0*/  IMAD R23, R20, R27, RZ ;  /* 0x0000001b14177224 */ /* 0x000fc800078e02ff */
[----:B------:R-:W-:-:S04]  /*16c0*/  IMAD.HI.U32 R20, R15, R23, R14 ;  /* 0x000000170f147227 */ /* 0x000fc800078e000e */
[----:B------:R-:W-:-:S04]  /*16d0*/  IMAD.MOV.U32 R15, RZ, RZ, R24 ;  /* 0x000000ffff0f7224 */ /* 0x000fc800078e0018 */
[----:B------:R-:W-:-:S05]  /*16e0*/  IMAD.HI.U32 R14, R20, R15, RZ ;  /* 0x0000000f140e7227 */ /* 0x000fca00078e00ff */
[----:B------:R-:W-:-:S05]  /*16f0*/  IADD3 R14, PT, PT, -R14, RZ, RZ ;  /* 0x000000ff0e0e7210 */ /* 0x000fca0007ffe1ff */
[----:B------:R-:W-:Y:S01]  /*1700*/  IMAD R14, R27, R14, R15 ;  /* 0x0000000e1b0e7224 */ /* 0x000fe200078e020f */
[C---:B------:R-:W-:Y:S02]  /*1710*/  LOP3.LUT R15, R18.reuse, R25, RZ, 0x3c, !PT ;  /* 0x00000019120f7212 */ /* 0x040fe400078e3cff */
[----:B------:R-:W-:Y:S02]  /*1720*/  IADD3 R18, PT, PT, R18, UR6, RZ ;  /* 0x0000000612127c10 */ /* 0x000fe4000fffe0ff */
[----:B------:R-:W-:-:S13]  /*1730*/  ISETP.GT.U32.AND P2, PT, R13, R14, PT ;  /* 0x0000000e0d00720c */ /* 0x000fda0003f44070 */
[----:B------:R-:W-:Y:S02]  /*1740*/  @!P2 IADD3 R14, PT, PT, R14, -R27, RZ ;  /* 0x8000001b0e0ea210 */ /* 0x000fe40007ffe0ff */
[----:B------:R-:W-:Y:S02]  /*1750*/  ISETP.GE.AND P2, PT, R15, RZ, PT ;  /* 0x000000ff0f00720c */ /* 0x000fe40003f46270 */
[----:B------:R-:W-:Y:S02]  /*1760*/  ISETP.GT.U32.AND P4, PT, R13, R14, PT ;  /* 0x0000000e0d00720c */ /* 0x000fe40003f84070 */
[----:B------:R-:W-:-:S09]  /*1770*/  LOP3.LUT R15, RZ, R25, RZ, 0x33, !PT ;  /* 0x00000019ff0f7212 */ /* 0x000fd200078e33ff */
[----:B------:R-:W-:Y:S02]  /*1780*/  @!P2 IADD3 R21, PT, PT, -R21, RZ, RZ ;  /* 0x000000ff1515a210 */ /* 0x000fe40007ffe1ff */
[----:B------:R-:W-:Y:S02]  /*1790*/  @!P4 IADD3 R14, PT, PT, R14, -R27, RZ ;  /* 0x8000001b0e0ec210 */ /* 0x000fe40007ffe0ff */
[----:B------:R-:W-:-:S03]  /*17a0*/  SEL R21, R15, R21, !P0 ;  /* 0x000000150f157207 */ /* 0x000fc60004000000 */
[----:B------:R-:W-:-:S05]  /*17b0*/  @!P3 IMAD.MOV R14, RZ, RZ, -R14 ;  /* 0x000000ffff0eb224 */ /* 0x000fca00078e0a0e */
[----:B------:R-:W-:Y:S02]  /*17c0*/  SEL R14, R15, R14, !P0 ;  /* 0x0000000e0f0e7207 */ /* 0x000fe40004000000 */
[----:B------:R-:W-:-:S03]  /*17d0*/  ISETP.GE.AND P0, PT, R19, R12, PT ;  /* 0x0000000c1300720c */ /* 0x000fc60003f06270 */
[----:B------:R-:W-:-:S05]  /*17e0*/  IMAD R14, R9, R14, R21 ;  /* 0x0000000e090e7224 */ /* 0x000fca00078e0215 */
[----:B------:R-:W-:-:S05]  /*17f0*/  LEA R14, R14, UR21, 0x2 ;  /* 0x000000150e0e7c11 */ /* 0x000fca000f8e10ff */
[----:B--2---:R0:W-:Y:S01]  /*1800*/  STS [R14], R17 ;  /* 0x000000110e007388 */ /* 0x0041e20000000800 */
[----:B------:R-:W-:Y:S05]  /*1810*/  @!P0 BRA `(.L_x_27) ;  /* 0xfffffffc00408947 */ /* 0x000fea000383ffff */
.L_x_26:
[----:B-1----:R-:W-:Y:S05]  /*1820*/  BSYNC.RECONVERGENT B0 ;  /* 0x0000000000007941 */ /* 0x002fea0003800200 */
.L_x_25:
[----:B------:R-:W-:Y:S01]  /*1830*/  SHF.R.U32.HI R12, RZ, 0x3, R8 ;  /* 0x00000003ff0c7819 */ /* 0x000fe20000011608 */
[----:B------:R-:W-:Y:S01]  /*1840*/  IMAD.MOV.U32 R13, RZ, RZ, -0x4 ;  /* 0xfffffffcff0d7424 */ /* 0x000fe200078e00ff */
[----:B------:R-:W-:Y:S02]  /*1850*/  BAR.SYNC.DEFER_BLOCKING 0x0 ;  /* 0x0000000000007b1d */ /* 0x000fe40000010000 */
[----:B0-----:R-:W-:Y:S02]  /*1860*/  LOP3.LUT R14, R12, 0x7c, RZ, 0xc0, !PT ;  /* 0x0000007c0c0e7812 */ /* 0x001fe400078ec0ff */
[----:B------:R-:W-:Y:S02]  /*1870*/  LOP3.LUT R12, R8, 0x1f, RZ, 0xc0, !PT ;  /* 0x0000001f080c7812 */ /* 0x000fe400078ec0ff */
[----:B------:R-:W-:Y:S01]  /*1880*/  ISETP.LT.AND P0, PT, R14, UR20, PT ;  /* 0x000000140e007c0c */ /* 0x000fe2000bf01270 */
[----:B------:R-:W-:Y:S01]  /*1890*/  UMOV UR13, UR11 ;  /* 0x0000000b000d7c82 */ /* 0x000fe20008000000 */
[----:B------:R-:W-:Y:S01]  /*18a0*/  BSSY.RECONVERGENT B0, `(.L_x_28) ;  /* 0x0000193000007945 */ /* 0x000fe20003800200 */
[----:B------:R-:W-:-:S10]  /*18b0*/  IMAD R18, R12, R13, UR14 ;  /* 0x0000000e0c127e24 */ /* 0x000fd4000f8e020d */
[----:B------:R-:W-:Y:S05]  /*18c0*/  @!P0 BRA `(.L_x_29) ;  /* 0x0000001800408947 */ /* 0x000fea0003800000 */
[----:B------:R-:W-:Y:S02]  /*18d0*/  ISETP.GT.AND P0, PT, R25, RZ, PT ;  /* 0x000000ff1900720c */ /* 0x000fe40003f04270 */
[----:B------:R-:W-:-:S11]  /*18e0*/  IADD3 R13, PT, PT, -R14, UR20, RZ ;  /* 0x000000140e0d7c10 */ /* 0x000fd6000fffe1ff */
[----:B------:R-:W-:Y:S05]  /*18f0*/  @P0 BRA `(.L_x_30) ;  /* 0x0000000400580947 */ /* 0x000fea0003800000 */
.L_x_42:
[----:B------:R-:W-:Y:S01]  /*1900*/  SHF.L.U32 R15, R8, 0x2, RZ ;  /* 0x00000002080f7819 */ /* 0x000fe200000006ff */
[----:B------:R-:W-:Y:S03]  /*1910*/  BSSY.RECONVERGENT B1, `(.L_x_31) ;  /* 0x000004d000017945 */ /* 0x000fe60003800200 */
[----:B------:R-:W-:-:S04]  /*1920*/  LOP3.LUT R16, R15, 0x7c, RZ, 0xc0, !PT ;  /* 0x0000007c0f107812 */ /* 0x000fc800078ec0ff */
[----:B------:R-:W-:-:S13]  /*1930*/  ISETP.GE.AND P0, PT, R16, R9, PT ;  /* 0x000000091000720c */ /* 0x000fda0003f06270 */
[----:B01234-:R-:W-:Y:S05]  /*1940*/  @P0 BRA `(.L_x_32) ;  /* 0x0000000400240947 */ /* 0x01ffea0003800000 */
[C---:B------:R-:W-:Y:S01]  /*1950*/  IMAD R19, R9.reuse, R14, RZ ;  /* 0x0000000e09137224 */ /* 0x040fe200078e02ff */
[----:B------:R-:W-:Y:S02]  /*1960*/  ISETP.LT.AND P1, PT, R14, UR20, PT ;  /* 0x000000140e007c0c */ /* 0x000fe4000bf21270 */
[----:B------:R-:W-:Y:S02]  /*1970*/  MOV R15, R18 ;  /* 0x00000012000f7202 */ /* 0x000fe40000000f00 */
[----:B------:R-:W-:-:S05]  /*1980*/  IADD3 R20, PT, PT, R9, R19, RZ ;  /* 0x0000001309147210 */ /* 0x000fca0007ffe0ff */
[----:B------:R-:W-:-:S05]  /*1990*/  IMAD.IADD R21, R9, 0x1, R20 ;  /* 0x0000000109157824 */ /* 0x000fca00078e0214 */
[----:B------:R-:W-:-:S07]  /*19a0*/  IADD3 R23, PT, PT, R9, R21, RZ ;  /* 0x0000001509177210 */ /* 0x000fce0007ffe0ff */
.L_x_41:
[----:B------:R-:W-:Y:S04]  /*19b0*/  BSSY.RECONVERGENT B2, `(.L_x_33) ;  /* 0x000003e000027945 */ /* 0x000fe80003800200 */
[----:B01234-:R-:W-:Y:S05]  /*19c0*/  @!P1 BRA `(.L_x_34) ;  /* 0x0000000000f09947 */ /* 0x01ffea0003800000 */
[----:B------:R-:W-:Y:S01]  /*19d0*/  ISETP.GT.AND P0, PT, R9, R16, PT ;  /* 0x000000100900720c */ /* 0x000fe20003f04270 */
[----:B------:R-:W-:-:S12]  /*19e0*/  BSSY.RECONVERGENT B3, `(.L_x_35) ;  /* 0x000000d000037945 */ /* 0x000fd80003800200 */
[----:B------:R-:W-:Y:S05]  /*19f0*/  @!P0 BRA `(.L_x_36) ;  /* 0x00000000002c8947 */ /* 0x000fea0003800000 */
[----:B------:R-:W-:Y:S01]  /*1a00*/  IMAD.IADD R17, R19, 0x1, R16 ;  /* 0x0000000113117824 */ /* 0x000fe200078e0210 */
[----:B------:R-:W-:-:S04]  /*1a10*/  ISETP.GE.AND P2, PT, R15, 0x2, PT ;  /* 0x000000020f00780c */ /* 0x000fc80003f46270 */
[----:B------:R-:W-:-:S05]  /*1a20*/  LEA R17, R17, UR22, 0x2 ;  /* 0x0000001611117c11 */ /* 0x000fca000f8e10ff */
[----:B------:R0:W-:Y:S04]  /*1a30*/  STS [R17], RZ ;  /* 0x000000ff11007388 */ /* 0x0001e80000000800 */
[----:B------:R-:W-:Y:S05]  /*1a40*/  @!P2 BRA `(.L_x_36) ;  /* 0x000000000018a947 */ /* 0x000fea0003800000 */
[----:B------:R1:W-:Y:S01]  /*1a50*/  STS [R17+0x4], RZ ;  /* 0x000004ff11007388 */ /* 0x0003e20000000800 */
[----:B------:R-:W-:-:S13]  /*1a60*/  ISETP.NE.AND P2, PT, R15, 0x2, PT ;  /* 0x000000020f00780c */ /* 0x000fda0003f45270 */
[----:B-1----:R-:W-:Y:S05]  /*1a70*/  @!P2 BRA `(.L_x_36) ;  /* 0x00000000000ca947 */ /* 0x002fea0003800000 */
[----:B------:R-:W-:Y:S01]  /*1a80*/  ISETP.NE.AND P2, PT, R15, 0x3, PT ;  /* 0x000000030f00780c */ /* 0x000fe20003f45270 */
[----:B------:R1:W-:-:S12]  /*1a90*/  STS [R17+0x8], RZ ;  /* 0x000008ff11007388 */ /* 0x0003d80000000800 */
[----:B------:R1:W-:Y:S02]  /*1aa0*/  @P2 STS [R17+0xc], RZ ;  /* 0x00000cff11002388 */ /* 0x0003e40000000800 */
.L_x_36:
[----:B------:R-:W-:Y:S05]  /*1ab0*/  BSYNC.RECONVERGENT B3 ;  /* 0x0000000000037941 */ /* 0x000fea0003800200 */
.L_x_35:
[----:B------:R-:W-:-:S13]  /*1ac0*/  ISETP.GE.AND P2, PT, R13, 0x2, PT ;  /* 0x000000020d00780c */ /* 0x000fda0003f46270 */
[----:B------:R-:W-:Y:S05]  /*1ad0*/  @!P2 BRA `(.L_x_34) ;  /* 0x0000000000aca947 */ /* 0x000fea0003800000 */
[----:B------:R-:W-:Y:S04]  /*1ae0*/  BSSY.RECONVERGENT B3, `(.L_x_37) ;  /* 0x000000d000037945 */ /* 0x000fe80003800200 */
[----:B------:R-:W-:Y:S05]  /*1af0*/  @!P0 BRA `(.L_x_38) ;  /* 0x00000000002c8947 */ /* 0x000fea0003800000 */
[----:B01----:R-:W-:Y:S02]  /*1b00*/  IADD3 R17, PT, PT, R20, R16, RZ ;  /* 0x0000001014117210 */ /* 0x003fe40007ffe0ff */
[----:B------:R-:W-:Y:S02]  /*1b10*/  ISETP.GE.AND P2, PT, R15, 0x2, PT ;  /* 0x000000020f00780c */ /* 0x000fe40003f46270 */
[----:B------:R-:W-:-:S05]  /*1b20*/  LEA R17, R17, UR22, 0x2 ;  /* 0x0000001611117c11 */ /* 0x000fca000f8e10ff */
[----:B------:R2:W-:Y:S06]  /*1b30*/  STS [R17], RZ ;  /* 0x000000ff11007388 */ /* 0x0005ec0000000800 */
[----:B------:R-:W-:Y:S05]  /*1b40*/  @!P2 BRA `(.L_x_38) ;  /* 0x000000000018a947 */ /* 0x000fea0003800000 */
[----:B------:R3:W-:Y:S01]  /*1b50*/  STS [R17+0x4], RZ ;  /* 0x000004ff11007388 */ /* 0x0007e20000000800 */
[----:B------:R-:W-:-:S13]  /*1b60*/  ISETP.NE.AND P2, PT, R15, 0x2, PT ;  /* 0x000000020f00780c */ /* 0x000fda0003f45270 */
[----:B---3--:R-:W-:Y:S05]  /*1b70*/  @!P2 BRA `(.L_x_38) ;  /* 0x00000000000ca947 */ /* 0x008fea0003800000 */
[----:B------:R-:W-:Y:S01]  /*1b80*/  ISETP.NE.AND P2, PT, R15, 0x3, PT ;  /* 0x000000030f00780c */ /* 0x000fe20003f45270 */
[----:B------:R3:W-:-:S12]  /*1b90*/  STS [R17+0x8], RZ ;  /* 0x000008ff11007388 */ /* 0x0007d80000000800 */
[----:B------:R3:W-:Y:S02]  /*1ba0*/  @P2 STS [R17+0xc], RZ ;  /* 0x00000cff11002388 */ /* 0x0007e40000000800 */
.L_x_38:
[----:B------:R-:W-:Y:S05]  /*1bb0*/  BSYNC.RECONVERGENT B3 ;  /* 0x0000000000037941 */ /* 0x000fea0003800200 */
.L_x_37:
[----:B------:R-:W-:-:S13]  /*1bc0*/  ISETP.NE.AND P2, PT, R13, 0x2, PT ;  /* 0x000000020d00780c */ /* 0x000fda0003f45270 */
[----:B------:R-:W-:Y:S05]  /*1bd0*/  @!P2 BRA `(.L_x_34) ;  /* 0x00000000006ca947 */ /* 0x000fea0003800000 */
[----:B------:R-:W-:Y:S04]  /*1be0*/  BSSY.RECONVERGENT B3, `(.L_x_39) ;  /* 0x000000d000037945 */ /* 0x000fe80003800200 */
[----:B------:R-:W-:Y:S05]  /*1bf0*/  @!P0 BRA `(.L_x_40) ;  /* 0x00000000002c8947 */ /* 0x000fea0003800000 */
[----:B0123--:R-:W-:Y:S02]  /*1c00*/  IADD3 R17, PT, PT, R21, R16, RZ ;  /* 0x0000001015117210 */ /* 0x00ffe40007ffe0ff */
[----:B------:R-:W-:Y:S02]  /*1c10*/  ISETP.GE.AND P2, PT, R15, 0x2, PT ;  /* 0x000000020f00780c */ /* 0x000fe40003f46270 */
[----:B------:R-:W-:-:S05]  /*1c20*/  LEA R17, R17, UR22, 0x2 ;  /* 0x0000001611117c11 */ /* 0x000fca000f8e10ff */
[----:B------:R4:W-:Y:S06]  /*1c30*/  STS [R17], RZ ;  /* 0x000000ff11007388 */ /* 0x0009ec0000000800 */
[----:B------:R-:W-:Y:S05]  /*1c40*/  @!P2 BRA `(.L_x_40) ;  /* 0x000000000018a947 */ /* 0x000fea0003800000 */
[----:B------:R0:W-:Y:S01]  /*1c50*/  STS [R17+0x4], RZ ;  /* 0x000004ff11007388 */ /* 0x0001e20000000800 */
[----:B------:R-:W-:-:S13]  /*1c60*/  ISETP.NE.AND P2, PT, R15, 0x2, PT ;  /* 0x000000020f00780c */ /* 0x000fda0003f45270 */
[----:B0-----:R-:W-:Y:S05]  /*1c70*/  @!P2 BRA `(.L_x_40) ;  /* 0x00000000000ca947 */ /* 0x001fea0003800000 */
[----:B------:R-:W-:Y:S01]  /*1c80*/  ISETP.NE.AND P2, PT, R15, 0x3, PT ;  /* 0x000000030f00780c */ /* 0x000fe20003f45270 */
[----:B------:R0:W-:-:S12]  /*1c90*/  STS [R17+0x8], RZ ;  /* 0x000008ff11007388 */ /* 0x0001d80000000800 */
[----:B------:R0:W-:Y:S02]  /*1ca0*/  @P2 STS [R17+0xc], RZ ;  /* 0x00000cff11002388 */ /* 0x0001e40000000800 */
.L_x_40:
[----:B------:R-:W-:Y:S05]  /*1cb0*/  BSYNC.RECONVERGENT B3 ;  /* 0x0000000000037941 */ /* 0x000fea0003800200 */
.L_x_39:
[----:B------:R-:W-:-:S13]  /*1cc0*/  ISETP.EQ.OR P0, PT, R13, 0x3, !P0 ;  /* 0x000000030d00780c */ /* 0x000fda0004702670 */
[----:B------:R-:W-:Y:S05]  /*1cd0*/  @P0 BRA `(.L_x_34) ;  /* 0x00000000002c0947 */ /* 0x000fea0003800000 */
[----:B01234-:R-:W-:Y:S01]  /*1ce0*/  IMAD.IADD R17, R23, 0x1, R16 ;  /* 0x0000000117117824 */ /* 0x01ffe200078e0210 */
        /* <DEDUP_REMOVED lines=10> */
.L_x_34:
[----:B------:R-:W-:Y:S05]  /*1d90*/  BSYNC.RECONVERGENT B2 ;  /* 0x0000000000027941 */ /* 0x000fea0003800200 */
.L_x_33:
[----:B------:R-:W-:Y:S02]  /*1da0*/  IADD3 R16, PT, PT, R16, 0x80, RZ ;  /* 0x0000008010107810 */ /* 0x000fe40007ffe0ff */
[----:B------:R-:W-:Y:S02]  /*1db0*/  IADD3 R15, PT, PT, R15, -0x80, RZ ;  /* 0xffffff800f0f7810 */ /* 0x000fe40007ffe0ff */
[----:B------:R-:W-:-:S13]  /*1dc0*/  ISETP.GE.AND P0, PT, R16, R9, PT ;  /* 0x000000091000720c */ /* 0x000fda0003f06270 */
[----:B------:R-:W-:Y:S05]  /*1dd0*/  @!P0 BRA `(.L_x_41) ;  /* 0xfffffff800f48947 */ /* 0x000fea000383ffff */
.L_x_32:
[----:B------:R-:W-:Y:S05]  /*1de0*/  BSYNC.RECONVERGENT B1 ;  /* 0x0000000000017941 */ /* 0x000fea0003800200 */
.L_x_31:
[----:B------:R-:W-:-:S04]  /*1df0*/  USHF.R.U32.HI UR12, URZ, 0x3, UR6 ;  /* 0x00000003ff0c7899 */ /* 0x000fc80008011606 */
[----:B------:R-:W-:-:S06]  /*1e00*/  ULOP3.LUT UR12, UR12, 0xfc, URZ, 0xc0, !UPT ;  /* 0x000000fc0c0c7892 */ /* 0x000fcc000f8ec0ff */
[----:B------:R-:W-:Y:S01]  /*1e10*/  VIADD R14, R14, UR12 ;  /* 0x0000000c0e0e7c36 */ /* 0x000fe20008000000 */
[----:B------:R-:W-:-:S04]  /*1e20*/  IADD3 R13, PT, PT, R13, -UR12, RZ ;  /* 0x8000000c0d0d7c10 */ /* 0x000fc8000fffe0ff */
[----:B------:R-:W-:-:S13]  /*1e30*/  ISETP.GE.AND P0, PT, R14, UR20, PT ;  /* 0x000000140e007c0c */ /* 0x000fda000bf06270 */
[----:B------:R-:W-:Y:S05]  /*1e40*/  @!P0 BRA `(.L_x_42) ;  /* 0xfffffff800ac8947 */ /* 0x000fea000383ffff */
[----:B------:R-:W-:Y:S05]  /*1e50*/  BRA `(.L_x_29) ;  /* 0x0000001000dc7947 */ /* 0x000fea0003800000 */
.L_x_30:
[----:B------:R-:W-:Y:S01]  /*1e60*/  SHF.L.U32 R15, R8, 0x2, RZ ;  /* 0x00000002080f7819 */ /* 0x000fe200000006ff */
[----:B------:R-:W-:Y:S03]  /*1e70*/  BSSY.RECONVERGENT B1, `(.L_x_43) ;  /* 0x000012f000017945 */ /* 0x000fe60003800200 */
[----:B------:R-:W-:-:S04]  /*1e80*/  LOP3.LUT R17, R15, 0x7c, RZ, 0xc0, !PT ;  /* 0x0000007c0f117812 */ /* 0x000fc800078ec0ff */
[----:B------:R-:W-:-:S13]  /*1e90*/  ISETP.GE.AND P0, PT, R17, R9, PT ;  /* 0x000000091100720c */ /* 0x000fda0003f06270 */
[----:B01234-:R-:W-:Y:S05]  /*1ea0*/  @P0 BRA `(.L_x_44) ;  /* 0x0000001000ac0947 */ /* 0x01ffea0003800000 */
[----:B------:R-:W-:Y:S02]  /*1eb0*/  IMAD R15, R9, R14, RZ ;  /* 0x0000000e090f7224 */ /* 0x000fe400078e02ff */
[----:B------:R-:W-:-:S03]  /*1ec0*/  IMAD.MOV.U32 R19, RZ, RZ, -0x4 ;  /* 0xfffffffcff137424 */ /* 0x000fc600078e00ff */
[----:B------:R-:W-:Y:S01]  /*1ed0*/  IADD3 R16, PT, PT, R9, R15, RZ ;  /* 0x0000000f09107210 */ /* 0x000fe20007ffe0ff */
[----:B------:R-:W-:-:S03]  /*1ee0*/  IMAD R18, R12, R19, UR14 ;  /* 0x0000000e0c127e24 */ /* 0x000fc6000f8e0213 */
[----:B------:R-:W-:-:S07]  /*1ef0*/  IADD3 R19, PT, PT, R9, R16, RZ ;  /* 0x0000001009137210 */ /* 0x000fce0007ffe0ff */
.L_x_61:
[----:B------:R-:W-:Y:S01]  /*1f00*/  ISETP.GE.U32.AND P0, PT, R3, 0x3, PT ;  /* 0x000000030300780c */ /* 0x000fe20003f06070 */
[----:B------:R-:W-:Y:S01]  /*1f10*/  BSSY.RECONVERGENT B2, `(.L_x_45) ;  /* 0x000007c000027945 */ /* 0x000fe20003800200 */
[----:B-1----:R-:W-:Y:S02]  /*1f20*/  HFMA2 R36, -RZ, RZ, 0, 0 ;  /* 0x00000000ff247431 */ /* 0x002fe400000001ff */
[----:B0-234-:R-:W-:Y:S02]  /*1f30*/  IMAD.MOV.U32 R20, RZ, RZ, RZ ;  /* 0x000000ffff147224 */ /* 0x01dfe400078e00ff */
[----:B------:R-:W-:Y:S01]  /*1f40*/  HFMA2 R46, -RZ, RZ, 0, 0 ;  /* 0x00000000ff2e7431 */ /* 0x000fe200000001ff */
[----:B------:R-:W-:Y:S02]  /*1f50*/  CS2R R38, SRZ ;  /* 0x0000000000267805 */ /* 0x000fe4000001ff00 */
[----:B------:R-:W-:Y:S01]  /*1f60*/  MOV R30, RZ ;  /* 0x000000ff001e7202 */ /* 0x000fe20000000f00 */
[----:B------:R-:W-:Y:S01]  /*1f70*/  IMAD.MOV.U32 R25, RZ, RZ, RZ ;  /* 0x000000ffff197224 */ /* 0x000fe200078e00ff */
[----:B------:R-:W-:-:S02]  /*1f80*/  CS2R R32, SRZ ;  /* 0x0000000000207805 */ /* 0x000fc4000001ff00 */
[----:B------:R-:W-:Y:S02]  /*1f90*/  CS2R R34, SRZ ;  /* 0x0000000000227805 */ /* 0x000fe4000001ff00 */
[----:B------:R-:W-:Y:S02]  /*1fa0*/  CS2R R44, SRZ ;  /* 0x00000000002c7805 */ /* 0x000fe4000001ff00 */
[----:B------:R-:W-:Y:S02]  /*1fb0*/  CS2R R42, SRZ ;  /* 0x00000000002a7805 */ /* 0x000fe4000001ff00 */
[----:B------:R-:W-:Y:S01]  /*1fc0*/  CS2R R40, SRZ ;  /* 0x0000000000287805 */ /* 0x000fe2000001ff00 */
[----:B------:R-:W-:Y:S06]  /*1fd0*/  @!P0 BRA `(.L_x_46) ;  /* 0x0000000400bc8947 */ /* 0x000fec0003800000 */
[----:B------:R-:W-:Y:S01]  /*1fe0*/  BSSY.RECONVERGENT B3, `(.L_x_47) ;  /* 0x000006d000037945 */ /* 0x000fe20003800200 */
[----:B------:R-:W-:Y:S01]  /*1ff0*/  MOV R20, RZ ;  /* 0x000000ff00147202 */ /* 0x000fe20000000f00 */
[----:B------:R-:W-:-:S07]  /*2000*/  IMAD.MOV.U32 R38, RZ, RZ, RZ ;  /* 0x000000ffff267224 */ /* 0x000fce00078e00ff */
.L_x_48:
[----:B------:R-:W0:Y:S01]  /*2010*/  LDC R37, c[0x0][0x3a8] ;  /* 0x0000ea00ff257b82 */ /* 0x000e220000000800 */
[----:B------:R-:W-:-:S05]  /*2020*/  IMAD R31, R9, R20, R17 ;  /* 0x00000014091f7224 */ /* 0x000fca00078e0211 */
[----:B------:R-:W-:-:S05]  /*2030*/  LEA R31, R31, UR21, 0x2 ;  /* 0x000000151f1f7c11 */ /* 0x000fca000f8e10ff */
[----:B------:R-:W-:Y:S04]  /*2040*/  LDS.64 R28, [R31] ;  /* 0x000000001f1c7984 */ /* 0x000fe80000000a00 */
[----:B------:R1:W-:Y:S02]  /*2050*/  LDS.64 R26, [R31+0x8] ;  /* 0x000008001f1a7984 */ /* 0x0003e40000000a00 */
[----:B-1----:R-:W-:Y:S01]  /*2060*/  LEA R31, R9, R31, 0x2 ;  /* 0x0000001f091f7211 */ /* 0x002fe200078e10ff */
[----:B0-----:R-:W-:Y:S01]  /*2070*/  IMAD R21, R14, R37, R20 ;  /* 0x000000250e157224 */ /* 0x001fe200078e0214 */
[----:B------:R-:W-:-:S04]  /*2080*/  IADD3 R20, PT, PT, R20, 0x4, RZ ;  /* 0x0000000414147810 */ /* 0x000fc80007ffe0ff */
[----:B------:R-:W-:Y:S02]  /*2090*/  LEA R21, R21, UR9, 0x2 ;  /* 0x0000000915157c11 */ /* 0x000fe4000f8e10ff */
[----:B------:R-:W-:Y:S02]  /*20a0*/  ISETP.NE.AND P0, PT, R20, R5, PT ;  /* 0x000000051400720c */ /* 0x000fe40003f05270 */
[C---:B------:R-:W-:Y:S01]  /*20b0*/  LEA R23, R37.reuse, R21, 0x2 ;  /* 0x0000001525177211 */ /* 0x040fe200078e10ff */
[----:B------:R-:W0:Y:S03]  /*20c0*/  LDS R50, [R21] ;  /* 0x0000000015327984 */ /* 0x000e260000000800 */
[C---:B------:R-:W-:Y:S01]  /*20d0*/  LEA R24, R37.reuse, R23, 0x2 ;  /* 0x0000001725187211 */ /* 0x040fe200078e10ff */
[----:B------:R-:W1:Y:S04]  /*20e0*/  LDS R48, [R23] ;  /* 0x0000000017307984 */ /* 0x000e680000000800 */
[----:B------:R-:W-:Y:S01]  /*20f0*/  IMAD R22, R37, 0x4, R24 ;  /* 0x0000000425167824 */ /* 0x000fe200078e0218 */
[----:B------:R-:W2:Y:S04]  /*2100*/  LDS R47, [R24] ;  /* 0x00000000182f7984 */ /* 0x000ea80000000800 */
[----:B------:R-:W3:Y:S04]  /*2110*/  LDS R37, [R22] ;  /* 0x0000000016257984 */ /* 0x000ee80000000800 */
[----:B------:R-:W-:Y:S01]  /*2120*/  LDS R49, [R23+0x8] ;  /* 0x0000080017317984 */ /* 0x000fe20000000800 */
[C---:B0-----:R-:W-:Y:S01]  /*2130*/  FFMA R39, R50.reuse, R28, R39 ;  /* 0x0000001c32277223 */ /* 0x041fe20000000027 */
[C---:B------:R-:W-:Y:S01]  /*2140*/  FFMA R40, R50.reuse, R29, R40 ;  /* 0x0000001d32287223 */ /* 0x040fe20000000028 */
[C---:B------:R-:W-:Y:S01]  /*2150*/  FFMA R41, R50.reuse, R26, R41 ;  /* 0x0000001a32297223 */ /* 0x040fe20000000029 */
[----:B------:R-:W-:Y:S01]  /*2160*/  FFMA R42, R50, R27, R42 ;  /* 0x0000001b322a7223 */ /* 0x000fe2000000002a */
[C---:B-1----:R-:W-:Y:S01]  /*2170*/  FFMA R43, R48.reuse, R28, R43 ;  /* 0x0000001c302b7223 */ /* 0x042fe2000000002b */
[C---:B------:R-:W-:Y:S01]  /*2180*/  FFMA R46, R48.reuse, R29, R46 ;  /* 0x0000001d302e7223 */ /* 0x040fe2000000002e */
[C---:B------:R-:W-:Y:S01]  /*2190*/  FFMA R45, R48.reuse, R26, R45 ;  /* 0x0000001a302d7223 */ /* 0x040fe2000000002d */
[----:B------:R-:W-:Y:S01]  /*21a0*/  FFMA R44, R48, R27, R44 ;  /* 0x0000001b302c7223 */ /* 0x000fe2000000002c */
[----:B------:R-:W-:Y:S01]  /*21b0*/  LDS R50, [R21+0x4] ;  /* 0x0000040015327984 */ /* 0x000fe20000000800 */
[C---:B--2---:R-:W-:Y:S01]  /*21c0*/  FFMA R34, R47.reuse, R28, R34 ;  /* 0x0000001c2f227223 */ /* 0x044fe20000000022 */
[C---:B------:R-:W-:Y:S01]  /*21d0*/  FFMA R35, R47.reuse, R29, R35 ;  /* 0x0000001d2f237223 */ /* 0x040fe20000000023 */
[C---:B------:R-:W-:Y:S01]  /*21e0*/  FFMA R33, R47.reuse, R26, R33 ;  /* 0x0000001a2f217223 */ /* 0x040fe20000000021 */
[----:B------:R-:W-:Y:S01]  /*21f0*/  FFMA R32, R47, R27, R32 ;  /* 0x0000001b2f207223 */ /* 0x000fe20000000020 */
[C---:B---3--:R-:W-:Y:S01]  /*2200*/  FFMA R28, R37.reuse, R28, R25 ;  /* 0x0000001c251c7223 */ /* 0x048fe20000000019 */
[C---:B------:R-:W-:Y:S01]  /*2210*/  FFMA R29, R37.reuse, R29, R30 ;  /* 0x0000001d251d7223 */ /* 0x040fe2000000001e */
[C---:B------:R-:W-:Y:S01]  /*2220*/  FFMA R25, R37.reuse, R26, R36 ;  /* 0x0000001a25197223 */ /* 0x040fe20000000024 */
[----:B------:R-:W-:Y:S01]  /*2230*/  FFMA R30, R37, R27, R38 ;  /* 0x0000001b251e7223 */ /* 0x000fe20000000026 */
[----:B------:R-:W0:Y:S04]  /*2240*/  LDS R26, [R31+0x4] ;  /* 0x000004001f1a7984 */ /* 0x000e280000000800 */
[----:B------:R-:W1:Y:S04]  /*2250*/  LDS R27, [R31] ;  /* 0x000000001f1b7984 */ /* 0x000e680000000800 */
[----:B------:R-:W2:Y:S04]  /*2260*/  LDS R37, [R31+0x8] ;  /* 0x000008001f257984 */ /* 0x000ea80000000800 */
[----:B------:R3:W4:Y:S04]  /*2270*/  LDS R36, [R31+0xc] ;  /* 0x00000c001f247984 */ /* 0x0007280000000800 */
[----:B------:R-:W5:Y:S04]  /*2280*/  LDS R48, [R23+0x4] ;  /* 0x0000040017307984 */ /* 0x000f680000000800 */
[----:B------:R-:W5:Y:S01]  /*2290*/  LDS R47, [R24+0x4] ;  /* 0x00000400182f7984 */ /* 0x000f620000000800 */
[----:B---3--:R-:W-:-:S03]  /*22a0*/  LEA R31, R9, R31, 0x2 ;  /* 0x0000001f091f7211 */ /* 0x008fc600078e10ff */
[----:B------:R-:W3:Y:S04]  /*22b0*/  LDS R38, [R22+0x4] ;  /* 0x0000040016267984 */ /* 0x000ee80000000800 */
[----:B------:R-:W-:Y:S01]  /*22c0*/  LDS R23, [R23+0xc] ;  /* 0x00000c0017177984 */ /* 0x000fe20000000800 */
[C---:B0-----:R-:W-:Y:S01]  /*22d0*/  FFMA R40, R50.reuse, R26, R40 ;  /* 0x0000001a32287223 */ /* 0x041fe20000000028 */
[C---:B-1----:R-:W-:Y:S01]  /*22e0*/  FFMA R39, R50.reuse, R27, R39 ;  /* 0x0000001b32277223 */ /* 0x042fe20000000027 */
[C---:B--2---:R-:W-:Y:S01]  /*22f0*/  FFMA R41, R50.reuse, R37, R41 ;  /* 0x0000002532297223 */ /* 0x044fe20000000029 */
[----:B----4-:R-:W-:Y:S02]  /*2300*/  FFMA R42, R50, R36, R42 ;  /* 0x00000024322a7223 */ /* 0x010fe4000000002a */
[----:B------:R-:W-:Y:S01]  /*2310*/  LDS R50, [R21+0x8] ;  /* 0x0000080015327984 */ /* 0x000fe20000000800 */
[C---:B-----5:R-:W-:Y:S01]  /*2320*/  FFMA R43, R48.reuse, R27, R43 ;  /* 0x0000001b302b7223 */ /* 0x060fe2000000002b */
[C---:B------:R-:W-:Y:S01]  /*2330*/  FFMA R46, R48.reuse, R26, R46 ;  /* 0x0000001a302e7223 */ /* 0x040fe2000000002e */
[C---:B------:R-:W-:Y:S01]  /*2340*/  FFMA R45, R48.reuse, R37, R45 ;  /* 0x00000025302d7223 */ /* 0x040fe2000000002d */
[----:B------:R-:W-:Y:S01]  /*2350*/  FFMA R44, R48, R36, R44 ;  /* 0x00000024302c7223 */ /* 0x000fe2000000002c */
[C---:B------:R-:W-:Y:S01]  /*2360*/  FFMA R34, R47.reuse, R27, R34 ;  /* 0x0000001b2f227223 */ /* 0x040fe20000000022 */
[C---:B------:R-:W-:Y:S01]  /*2370*/  FFMA R35, R47.reuse, R26, R35 ;  /* 0x0000001a2f237223 */ /* 0x040fe20000000023 */
[C---:B------:R-:W-:Y:S01]  /*2380*/  FFMA R33, R47.reuse, R37, R33 ;  /* 0x000000252f217223 */ /* 0x040fe20000000021 */
[----:B------:R-:W-:Y:S01]  /*2390*/  FFMA R32, R47, R36, R32 ;  /* 0x000000242f207223 */ /* 0x000fe20000000020 */
[C---:B---3--:R-:W-:Y:S01]  /*23a0*/  FFMA R47, R38.reuse, R27, R28 ;  /* 0x0000001b262f7223 */ /* 0x048fe2000000001c */
[C---:B------:R-:W-:Y:S01]  /*23b0*/  FFMA R48, R38.reuse, R26, R29 ;  /* 0x0000001a26307223 */ /* 0x040fe2000000001d */
[C---:B------:R-:W-:Y:S01]  /*23c0*/  FFMA R30, R38.reuse, R36, R30 ;  /* 0x00000024261e7223 */ /* 0x040fe2000000001e */
[----:B------:R-:W0:Y:S01]  /*23d0*/  LDS.64 R26, [R31] ;  /* 0x000000001f1a7984 */ /* 0x000e220000000a00 */
[----:B------:R-:W-:-:S03]  /*23e0*/  FFMA R25, R38, R37, R25 ;  /* 0x0000002526197223 */ /* 0x000fc60000000019 */
[----:B------:R1:W2:Y:S04]  /*23f0*/  LDS.64 R28, [R31+0x8] ;  /* 0x000008001f1c7984 */ /* 0x0002a80000000a00 */
[----:B------:R-:W3:Y:S01]  /*2400*/  LDS R36, [R24+0x8] ;  /* 0x0000080018247984 */ /* 0x000ee20000000800 */
[----:B-1----:R-:W-:-:S03]  /*2410*/  IMAD R31, R9, 0x4, R31 ;  /* 0x00000004091f7824 */ /* 0x002fc600078e021f */
[----:B------:R-:W1:Y:S04]  /*2420*/  LDS R37, [R22+0x8] ;  /* 0x0000080016257984 */ /* 0x000e680000000800 */
[----:B------:R-:W-:Y:S04]  /*2430*/  LDS R21, [R21+0xc] ;  /* 0x00000c0015157984 */ /* 0x000fe80000000800 */
[----:B------:R-:W-:Y:S04]  /*2440*/  LDS R24, [R24+0xc] ;  /* 0x00000c0018187984 */ /* 0x000fe80000000800 */
[----:B------:R-:W-:Y:S04]  /*2450*/  LDS R22, [R22+0xc] ;  /* 0x00000c0016167984 */ /* 0x000fe80000000800 */
[----:B------:R-:W4:Y:S01]  /*2460*/  LDS R38, [R31+0x8] ;  /* 0x000008001f267984 */ /* 0x000f220000000800 */
[CC--:B0-----:R-:W-:Y:S01]  /*2470*/  FFMA R39, R50.reuse, R26.reuse, R39 ;  /* 0x0000001a32277223 */ /* 0x0c1fe20000000027 */
[CC--:B------:R-:W-:Y:S01]  /*2480*/  FFMA R40, R50.reuse, R27.reuse, R40 ;  /* 0x0000001b32287223 */ /* 0x0c0fe20000000028 */
[C---:B------:R-:W-:Y:S01]  /*2490*/  FFMA R43, R49.reuse, R26, R43 ;  /* 0x0000001a312b7223 */ /* 0x040fe2000000002b */
[C---:B------:R-:W-:Y:S01]  /*24a0*/  FFMA R46, R49.reuse, R27, R46 ;  /* 0x0000001b312e7223 */ /* 0x040fe2000000002e */
[CC--:B--2---:R-:W-:Y:S01]  /*24b0*/  FFMA R41, R50.reuse, R28.reuse, R41 ;  /* 0x0000001c32297223 */ /* 0x0c4fe20000000029 */
[-C--:B------:R-:W-:Y:S01]  /*24c0*/  FFMA R42, R50, R29.reuse, R42 ;  /* 0x0000001d322a7223 */ /* 0x080fe2000000002a */
[CC--:B------:R-:W-:Y:S01]  /*24d0*/  FFMA R45, R49.reuse, R28.reuse, R45 ;  /* 0x0000001c312d7223 */ /* 0x0c0fe2000000002d */
[-C--:B------:R-:W-:Y:S01]  /*24e0*/  FFMA R44, R49, R29.reuse, R44 ;  /* 0x0000001d312c7223 */ /* 0x080fe2000000002c */
[----:B------:R-:W0:Y:S01]  /*24f0*/  LDS R50, [R31+0x4] ;  /* 0x000004001f327984 */ /* 0x000e220000000800 */
[C---:B---3--:R-:W-:Y:S01]  /*2500*/  FFMA R33, R36.reuse, R28, R33 ;  /* 0x0000001c24217223 */ /* 0x048fe20000000021 */
[C---:B------:R-:W-:Y:S01]  /*2510*/  FFMA R32, R36.reuse, R29, R32 ;  /* 0x0000001d24207223 */ /* 0x040fe20000000020 */
[C---:B------:R-:W-:Y:S01]  /*2520*/  FFMA R34, R36.reuse, R26, R34 ;  /* 0x0000001a24227223 */ /* 0x040fe20000000022 */
[----:B------:R-:W2:Y:S01]  /*2530*/  LDS R49, [R31] ;  /* 0x000000001f317984 */ /* 0x000ea20000000800 */
[C---:B-1----:R-:W-:Y:S01]  /*2540*/  FFMA R28, R37.reuse, R28, R25 ;  /* 0x0000001c251c7223 */ /* 0x042fe20000000019 */
[-C--:B------:R-:W-:Y:S01]  /*2550*/  FFMA R35, R36, R27.reuse, R35 ;  /* 0x0000001b24237223 */ /* 0x080fe20000000023 */
[C---:B------:R-:W-:Y:S01]  /*2560*/  FFMA R47, R37.reuse, R26, R47 ;  /* 0x0000001a252f7223 */ /* 0x040fe2000000002f */
[----:B------:R-:W1:Y:S01]  /*2570*/  LDS R31, [R31+0xc] ;  /* 0x00000c001f1f7984 */ /* 0x000e620000000800 */
[C---:B------:R-:W-:Y:S01]  /*2580*/  FFMA R48, R37.reuse, R27, R48 ;  /* 0x0000001b25307223 */ /* 0x040fe20000000030 */
[----:B------:R-:W-:Y:S01]  /*2590*/  FFMA R29, R37, R29, R30 ;  /* 0x0000001d251d7223 */ /* 0x000fe2000000001e */
[-C--:B----4-:R-:W-:Y:S01]  /*25a0*/  FFMA R41, R21, R38.reuse, R41 ;  /* 0x0000002615297223 */ /* 0x090fe20000000029 */
[-C--:B------:R-:W-:Y:S01]  /*25b0*/  FFMA R45, R23, R38.reuse, R45 ;  /* 0x00000026172d7223 */ /* 0x080fe2000000002d */
[-C--:B------:R-:W-:Y:S01]  /*25c0*/  FFMA R33, R24, R38.reuse, R33 ;  /* 0x0000002618217223 */ /* 0x080fe20000000021 */
[----:B------:R-:W-:Y:S01]  /*25d0*/  FFMA R36, R22, R38, R28 ;  /* 0x0000002616247223 */ /* 0x000fe2000000001c */
[-C--:B0-----:R-:W-:Y:S01]  /*25e0*/  FFMA R40, R21, R50.reuse, R40 ;  /* 0x0000003215287223 */ /* 0x081fe20000000028 */
[-C--:B------:R-:W-:Y:S01]  /*25f0*/  FFMA R46, R23, R50.reuse, R46 ;  /* 0x00000032172e7223 */ /* 0x080fe2000000002e */
[-C--:B------:R-:W-:Y:S01]  /*2600*/  FFMA R35, R24, R50.reuse, R35 ;  /* 0x0000003218237223 */ /* 0x080fe20000000023 */
[----:B------:R-:W-:Y:S01]  /*2610*/  FFMA R30, R22, R50, R48 ;  /* 0x00000032161e7223 */ /* 0x000fe20000000030 */
[-C--:B--2---:R-:W-:Y:S01]  /*2620*/  FFMA R39, R21, R49.reuse, R39 ;  /* 0x0000003115277223 */ /* 0x084fe20000000027 */
[-C--:B------:R-:W-:Y:S01]  /*2630*/  FFMA R43, R23, R49.reuse, R43 ;  /* 0x00000031172b7223 */ /* 0x080fe2000000002b */
[-C--:B------:R-:W-:Y:S01]  /*2640*/  FFMA R34, R24, R49.reuse, R34 ;  /* 0x0000003118227223 */ /* 0x080fe20000000022 */
[----:B------:R-:W-:Y:S01]  /*2650*/  FFMA R25, R22, R49, R47 ;  /* 0x0000003116197223 */ /* 0x000fe2000000002f */
[-C--:B-1----:R-:W-:Y:S01]  /*2660*/  FFMA R42, R21, R31.reuse, R42 ;  /* 0x0000001f152a7223 */ /* 0x082fe2000000002a */
[-C--:B------:R-:W-:Y:S01]  /*2670*/  FFMA R44, R23, R31.reuse, R44 ;  /* 0x0000001f172c7223 */ /* 0x080fe2000000002c */
[-C--:B------:R-:W-:Y:S01]  /*2680*/  FFMA R32, R24, R31.reuse, R32 ;  /* 0x0000001f18207223 */ /* 0x080fe20000000020 */
[----:B------:R-:W-:Y:S01]  /*2690*/  FFMA R38, R22, R31, R29 ;  /* 0x0000001f16267223 */ /* 0x000fe2000000001d */
[----:B------:R-:W-:Y:S06]  /*26a0*/  @P0 BRA `(.L_x_48) ;  /* 0xfffffff800580947 */ /* 0x000fec000383ffff */
[----:B------:R-:W-:Y:S05]  /*26b0*/  BSYNC.RECONVERGENT B3 ;  /* 0x0000000000037941 */ /* 0x000fea0003800200 */
.L_x_47:
[----:B------:R-:W-:-:S07]  /*26c0*/  MOV R20, R5 ;  /* 0x0000000500147202 */ /* 0x000fce0000000f00 */
.L_x_46:
[----:B------:R-:W-:Y:S05]  /*26d0*/  BSYNC.RECONVERGENT B2 ;  /* 0x0000000000027941 */ /* 0x000fea0003800200 */
.L_x_45:
[----:B------:R-:W-:Y:S01]  /*26e0*/  ISETP.NE.AND P0, PT, R4, RZ, PT ;  /* 0x000000ff0400720c */ /* 0x000fe20003f05270 */
[----:B------:R-:W-:-:S12]  /*26f0*/  BSSY.RECONVERGENT B2, `(.L_x_49) ;  /* 0x0000062000027945 */ /* 0x000fd80003800200 */
[----:B------:R-:W-:Y:S05]  /*2700*/  @!P0 BRA `(.L_x_50) ;  /* 0x0000000400808947 */ /* 0x000fea0003800000 */
[----:B------:R-:W-:Y:S01]  /*2710*/  ISETP.NE.AND P0, PT, R4, 0x1, PT ;  /* 0x000000010400780c */ /* 0x000fe20003f05270 */
[----:B------:R-:W-:-:S12]  /*2720*/  BSSY.RECONVERGENT B3, `(.L_x_51) ;  /* 0x000003c000037945 */ /* 0x000fd80003800200 */
[----:B------:R-:W-:Y:S05]  /*2730*/  @!P0 BRA `(.L_x_52) ;  /* 0x0000000000e88947 */ /* 0x000fea0003800000 */
[----:B------:R-:W0:Y:S01]  /*2740*/  LDC R27, c[0x0][0x3a8] ;  /* 0x0000ea00ff1b7b82 */ /* 0x000e220000000800 */
[----:B------:R-:W-:-:S05]  /*2750*/  IMAD R28, R9, R20, R17 ;  /* 0x00000014091c7224 */ /* 0x000fca00078e0211 */
[----:B------:R-:W-:-:S05]  /*2760*/  LEA R28, R28, UR21, 0x2 ;  /* 0x000000151c1c7c11 */ /* 0x000fca000f8e10ff */
[----:B------:R-:W-:Y:S04]  /*2770*/  LDS R21, [R28] ;  /* 0x000000001c157984 */ /* 0x000fe80000000800 */
[----:B------:R-:W-:Y:S04]  /*2780*/  LDS R22, [R28+0x4] ;  /* 0x000004001c167984 */ /* 0x000fe80000000800 */
[----:B------:R-:W-:Y:S04]  /*2790*/  LDS R23, [R28+0x8] ;  /* 0x000008001c177984 */ /* 0x000fe80000000800 */
[----:B------:R1:W-:Y:S01]  /*27a0*/  LDS R24, [R28+0xc] ;  /* 0x00000c001c187984 */ /* 0x0003e20000000800 */
[----:B0-----:R-:W-:Y:S01]  /*27b0*/  IMAD R31, R14, R27, R20 ;  /* 0x0000001b0e1f7224 */ /* 0x001fe200078e0214 */
[----:B------:R-:W-:-:S04]  /*27c0*/  IADD3 R20, PT, PT, R20, 0x2, RZ ;  /* 0x0000000214147810 */ /* 0x000fc80007ffe0ff */
[----:B------:R-:W-:Y:S01]  /*27d0*/  LEA R31, R31, UR9, 0x2 ;  /* 0x000000091f1f7c11 */ /* 0x000fe2000f8e10ff */
[----:B-1----:R-:W-:-:S04]  /*27e0*/  IMAD R28, R9, 0x4, R28 ;  /* 0x00000004091c7824 */ /* 0x002fc800078e021c */
[C---:B------:R-:W-:Y:S01]  /*27f0*/  IMAD R29, R27.reuse, 0x4, R31 ;  /* 0x000000041b1d7824 */ /* 0x040fe200078e021f */
[----:B------:R-:W0:Y:S04]  /*2800*/  LDS R48, [R31] ;  /* 0x000000001f307984 */ /* 0x000e280000000800 */
[----:B------:R-:W1:Y:S01]  /*2810*/  LDS R37, [R29] ;  /* 0x000000001d257984 */ /* 0x000e620000000800 */
[----:B------:R-:W-:-:S03]  /*2820*/  LEA R26, R27, R29, 0x2 ;  /* 0x0000001d1b1a7211 */ /* 0x000fc600078e10ff */
[----:B------:R-:W-:Y:S01]  /*2830*/  LDS R47, [R28+0x4] ;  /* 0x000004001c2f7984 */ /* 0x000fe20000000800 */
[----:B------:R-:W-:-:S03]  /*2840*/  LEA R27, R27, R26, 0x2 ;  /* 0x0000001a1b1b7211 */ /* 0x000fc600078e10ff */
[----:B------:R-:W2:Y:S04]  /*2850*/  LDS R50, [R26] ;  /* 0x000000001a327984 */ /* 0x000ea80000000800 */
[----:B------:R-:W3:Y:S04]  /*2860*/  LDS R49, [R27] ;  /* 0x000000001b317984 */ /* 0x000ee80000000800 */
[----:B------:R-:W4:Y:S04]  /*2870*/  LDS R31, [R31+0x4] ;  /* 0x000004001f1f7984 */ /* 0x000f280000000800 */
[----:B------:R-:W5:Y:S04]  /*2880*/  LDS R29, [R29+0x4] ;  /* 0x000004001d1d7984 */ /* 0x000f680000000800 */
[----:B------:R-:W5:Y:S04]  /*2890*/  LDS R26, [R26+0x4] ;  /* 0x000004001a1a7984 */ /* 0x000f680000000800 */
[----:B------:R-:W5:Y:S01]  /*28a0*/  LDS R27, [R27+0x4] ;  /* 0x000004001b1b7984 */ /* 0x000f620000000800 */
        /* <DEDUP_REMOVED lines=8> */
[----:B------:R-:W0:Y:S04]  /*2930*/  LDS R48, [R28] ;  /* 0x000000001c307984 */ /* 0x000e280000000800 */
[----:B------:R-:W1:Y:S01]  /*2940*/  LDS R37, [R28+0x8] ;  /* 0x000008001c257984 */ /* 0x000e620000000800 */
[C---:B--2---:R-:W-:Y:S01]  /*2950*/  FFMA R34, R50.reuse, R21, R34 ;  /* 0x0000001532227223 */ /* 0x044fe20000000022 */
[C---:B------:R-:W-:Y:S01]  /*2960*/  FFMA R35, R50.reuse, R22, R35 ;  /* 0x0000001632237223 */ /* 0x040fe20000000023 */
[C---:B------:R-:W-:Y:S01]  /*2970*/  FFMA R33, R50.reuse, R23, R33 ;  /* 0x0000001732217223 */ /* 0x040fe20000000021 */
[----:B------:R-:W2:Y:S01]  /*2980*/  LDS R28, [R28+0xc] ;  /* 0x00000c001c1c7984 */ /* 0x000ea20000000800 */
[----:B------:R-:W-:Y:S01]  /*2990*/  FFMA R32, R50, R24, R32 ;  /* 0x0000001832207223 */ /* 0x000fe20000000020 */
[C---:B---3--:R-:W-:Y:S01]  /*29a0*/  FFMA R25, R49.reuse, R21, R25 ;  /* 0x0000001531197223 */ /* 0x048fe20000000019 */
[C---:B------:R-:W-:Y:S01]  /*29b0*/  FFMA R30, R49.reuse, R22, R30 ;  /* 0x00000016311e7223 */ /* 0x040fe2000000001e */
[C---:B------:R-:W-:Y:S01]  /*29c0*/  FFMA R36, R49.reuse, R23, R36 ;  /* 0x0000001731247223 */ /* 0x040fe20000000024 */
[----:B------:R-:W-:Y:S01]  /*29d0*/  FFMA R38, R49, R24, R38 ;  /* 0x0000001831267223 */ /* 0x000fe20000000026 */
[-C--:B----4-:R-:W-:Y:S01]  /*29e0*/  FFMA R40, R31, R47.reuse, R40 ;  /* 0x0000002f1f287223 */ /* 0x090fe20000000028 */
[-C--:B-----5:R-:W-:Y:S01]  /*29f0*/  FFMA R46, R29, R47.reuse, R46 ;  /* 0x0000002f1d2e7223 */ /* 0x0a0fe2000000002e */
[CC--:B------:R-:W-:Y:S01]  /*2a00*/  FFMA R35, R26.reuse, R47.reuse, R35 ;  /* 0x0000002f1a237223 */ /* 0x0c0fe20000000023 */
[----:B------:R-:W-:Y:S01]  /*2a10*/  FFMA R30, R27, R47, R30 ;  /* 0x0000002f1b1e7223 */ /* 0x000fe2000000001e */
[-C--:B0-----:R-:W-:Y:S01]  /*2a20*/  FFMA R39, R31, R48.reuse, R39 ;  /* 0x000000301f277223 */ /* 0x081fe20000000027 */
[-C--:B------:R-:W-:Y:S01]  /*2a30*/  FFMA R43, R29, R48.reuse, R43 ;  /* 0x000000301d2b7223 */ /* 0x080fe2000000002b */
[CC--:B------:R-:W-:Y:S01]  /*2a40*/  FFMA R34, R26.reuse, R48.reuse, R34 ;  /* 0x000000301a227223 */ /* 0x0c0fe20000000022 */
[----:B------:R-:W-:Y:S01]  /*2a50*/  FFMA R25, R27, R48, R25 ;  /* 0x000000301b197223 */ /* 0x000fe20000000019 */
[-C--:B-1----:R-:W-:Y:S01]  /*2a60*/  FFMA R41, R31, R37.reuse, R41 ;  /* 0x000000251f297223 */ /* 0x082fe20000000029 */
[-C--:B------:R-:W-:Y:S01]  /*2a70*/  FFMA R45, R29, R37.reuse, R45 ;  /* 0x000000251d2d7223 */ /* 0x080fe2000000002d */
[CC--:B------:R-:W-:Y:S01]  /*2a80*/  FFMA R33, R26.reuse, R37.reuse, R33 ;  /* 0x000000251a217223 */ /* 0x0c0fe20000000021 */
[----:B------:R-:W-:Y:S01]  /*2a90*/  FFMA R36, R27, R37, R36 ;  /* 0x000000251b247223 */ /* 0x000fe20000000024 */
[-C--:B--2---:R-:W-:Y:S01]  /*2aa0*/  FFMA R42, R31, R28.reuse, R42 ;  /* 0x0000001c1f2a7223 */ /* 0x084fe2000000002a */
[-C--:B------:R-:W-:Y:S01]  /*2ab0*/  FFMA R44, R29, R28.reuse, R44 ;  /* 0x0000001c1d2c7223 */ /* 0x080fe2000000002c */
[-C--:B------:R-:W-:Y:S01]  /*2ac0*/  FFMA R32, R26, R28.reuse, R32 ;  /* 0x0000001c1a207223 */ /* 0x080fe20000000020 */
[----:B------:R-:W-:-:S07]  /*2ad0*/  FFMA R38, R27, R28, R38 ;  /* 0x0000001c1b267223 */ /* 0x000fce0000000026 */
.L_x_52:
[----:B------:R-:W-:Y:S05]  /*2ae0*/  BSYNC.RECONVERGENT B3 ;  /* 0x0000000000037941 */ /* 0x000fea0003800200 */
.L_x_51:
[----:B------:R-:W0:Y:S02]  /*2af0*/  LDC R27, c[0x0][0x3a8] ;  /* 0x0000ea00ff1b7b82 */ /* 0x000e240000000800 */
[----:B0-----:R-:W-:-:S13]  /*2b00*/  LOP3.LUT P0, RZ, R27, 0x1, RZ, 0xc0, !PT ;  /* 0x000000011bff7812 */ /* 0x001fda000780c0ff */
[----:B------:R-:W-:Y:S05]  /*2b10*/  @!P0 BRA `(.L_x_50) ;  /* 0x00000000007c8947 */ /* 0x000fea0003800000 */
[----:B------:R-:W-:Y:S02]  /*2b20*/  IMAD R21, R14, R27, R20 ;  /* 0x0000001b0e157224 */ /* 0x000fe400078e0214 */
[----:B------:R-:W-:-:S03]  /*2b30*/  IMAD R23, R9, R20, R17 ;  /* 0x0000001409177224 */ /* 0x000fc600078e0211 */
[----:B------:R-:W-:Y:S02]  /*2b40*/  LEA R21, R21, UR9, 0x2 ;  /* 0x0000000915157c11 */ /* 0x000fe4000f8e10ff */
[----:B------:R-:W-:Y:S02]  /*2b50*/  LEA R24, R23, UR21, 0x2 ;  /* 0x0000001517187c11 */ /* 0x000fe4000f8e10ff */
[C---:B------:R-:W-:Y:S02]  /*2b60*/  LEA R20, R27.reuse, R21, 0x2 ;  /* 0x000000151b147211 */ /* 0x040fe400078e10ff */
[----:B------:R-:W-:Y:S03]  /*2b70*/  LDS R21, [R21] ;  /* 0x0000000015157984 */ /* 0x000fe60000000800 */
[C---:B------:R-:W-:Y:S01]  /*2b80*/  IMAD R22, R27.reuse, 0x4, R20 ;  /* 0x000000041b167824 */ /* 0x040fe200078e0214 */
[----:B------:R-:W0:Y:S04]  /*2b90*/  LDS R26, [R24] ;  /* 0x00000000181a7984 */ /* 0x000e280000000800 */
[----:B------:R-:W-:Y:S01]  /*2ba0*/  LEA R23, R27, R22, 0x2 ;  /* 0x000000161b177211 */ /* 0x000fe200078e10ff */
[----:B------:R-:W1:Y:S04]  /*2bb0*/  LDS R20, [R20] ;  /* 0x0000000014147984 */ /* 0x000e680000000800 */
[----:B------:R-:W2:Y:S04]  /*2bc0*/  LDS R22, [R22] ;  /* 0x0000000016167984 */ /* 0x000ea80000000800 */
[----:B------:R-:W3:Y:S04]  /*2bd0*/  LDS R23, [R23] ;  /* 0x0000000017177984 */ /* 0x000ee80000000800 */
[----:B------:R-:W4:Y:S04]  /*2be0*/  LDS R27, [R24+0x4] ;  /* 0x00000400181b7984 */ /* 0x000f280000000800 */
[----:B------:R-:W5:Y:S04]  /*2bf0*/  LDS R28, [R24+0x8] ;  /* 0x00000800181c7984 */ /* 0x000f680000000800 */
[----:B------:R-:W5:Y:S01]  /*2c00*/  LDS R29, [R24+0xc] ;  /* 0x00000c00181d7984 */ /* 0x000f620000000800 */
[-C--:B0-----:R-:W-:Y:S01]  /*2c10*/  FFMA R39, R21, R26.reuse, R39 ;  /* 0x0000001a15277223 */ /* 0x081fe20000000027 */
[-C--:B-1----:R-:W-:Y:S01]  /*2c20*/  FFMA R43, R20, R26.reuse, R43 ;  /* 0x0000001a142b7223 */ /* 0x082fe2000000002b */
[-C--:B--2---:R-:W-:Y:S01]  /*2c30*/  FFMA R34, R22, R26.reuse, R34 ;  /* 0x0000001a16227223 */ /* 0x084fe20000000022 */
[----:B---3--:R-:W-:Y:S01]  /*2c40*/  FFMA R25, R23, R26, R25 ;  /* 0x0000001a17197223 */ /* 0x008fe20000000019 */
[-C--:B----4-:R-:W-:Y:S01]  /*2c50*/  FFMA R40, R21, R27.reuse, R40 ;  /* 0x0000001b15287223 */ /* 0x090fe20000000028 */
[-C--:B------:R-:W-:Y:S01]  /*2c60*/  FFMA R46, R20, R27.reuse, R46 ;  /* 0x0000001b142e7223 */ /* 0x080fe2000000002e */
[-C--:B------:R-:W-:Y:S01]  /*2c70*/  FFMA R35, R22, R27.reuse, R35 ;  /* 0x0000001b16237223 */ /* 0x080fe20000000023 */
[----:B------:R-:W-:Y:S01]  /*2c80*/  FFMA R30, R23, R27, R30 ;  /* 0x0000001b171e7223 */ /* 0x000fe2000000001e */
[-C--:B-----5:R-:W-:Y:S01]  /*2c90*/  FFMA R41, R21, R28.reuse, R41 ;  /* 0x0000001c15297223 */ /* 0x0a0fe20000000029 */
[-C--:B------:R-:W-:Y:S01]  /*2ca0*/  FFMA R45, R20, R28.reuse, R45 ;  /* 0x0000001c142d7223 */ /* 0x080fe2000000002d */
[-C--:B------:R-:W-:Y:S01]  /*2cb0*/  FFMA R33, R22, R28.reuse, R33 ;  /* 0x0000001c16217223 */ /* 0x080fe20000000021 */
[----:B------:R-:W-:Y:S01]  /*2cc0*/  FFMA R36, R23, R28, R36 ;  /* 0x0000001c17247223 */ /* 0x000fe20000000024 */
[-C--:B------:R-:W-:Y:S01]  /*2cd0*/  FFMA R42, R21, R29.reuse, R42 ;  /* 0x0000001d152a7223 */ /* 0x080fe2000000002a */
[-C--:B------:R-:W-:Y:S01]  /*2ce0*/  FFMA R44, R20, R29.reuse, R44 ;  /* 0x0000001d142c7223 */ /* 0x080fe2000000002c */
[-C--:B------:R-:W-:Y:S01]  /*2cf0*/  FFMA R32, R22, R29.reuse, R32 ;  /* 0x0000001d16207223 */ /* 0x080fe20000000020 */
[----:B------:R-:W-:-:S07]  /*2d00*/  FFMA R38, R23, R29, R38 ;  /* 0x0000001d17267223 */ /* 0x000fce0000000026 */
.L_x_50:
[----:B------:R-:W-:Y:S05]  /*2d10*/  BSYNC.RECONVERGENT B2 ;  /* 0x0000000000027941 */ /* 0x000fea0003800200 */
.L_x_49:
[----:B------:R-:W-:Y:S01]  /*2d20*/  ISETP.LT.AND P0, PT, R14, UR20, PT ;  /* 0x000000140e007c0c */ /* 0x000fe2000bf01270 */
[----:B------:R-:W-:-:S12]  /*2d30*/  BSSY.RECONVERGENT B2, `(.L_x_53) ;  /* 0x000003e000027945 */ /* 0x000fd80003800200 */
[----:B------:R-:W-:Y:S05]  /*2d40*/  @!P0 BRA `(.L_x_54) ;  /* 0x0000000000f08947 */ /* 0x000fea0003800000 */
[----:B------:R-:W-:Y:S01]  /*2d50*/  ISETP.GT.AND P0, PT, R9, R17, PT ;  /* 0x000000110900720c */ /* 0x000fe20003f04270 */
[----:B------:R-:W-:-:S12]  /*2d60*/  BSSY.RECONVERGENT B3, `(.L_x_55) ;  /* 0x000000d000037945 */ /* 0x000fd80003800200 */
[----:B------:R-:W-:Y:S05]  /*2d70*/  @!P0 BRA `(.L_x_56) ;  /* 0x00000000002c8947 */ /* 0x000fea0003800000 */
[----:B------:R-:W-:Y:S02]  /*2d80*/  IADD3 R20, PT, PT, R15, R17, RZ ;  /* 0x000000110f147210 */ /* 0x000fe40007ffe0ff */
[----:B------:R-:W-:Y:S02]  /*2d90*/  ISETP.GE.AND P1, PT, R18, 0x2, PT ;  /* 0x000000021200780c */ /* 0x000fe40003f26270 */
[----:B------:R-:W-:-:S05]  /*2da0*/  LEA R20, R20, UR22, 0x2 ;  /* 0x0000001614147c11 */ /* 0x000fca000f8e10ff */
[----:B------:R0:W-:Y:S06]  /*2db0*/  STS [R20], R39 ;  /* 0x0000002714007388 */ /* 0x0001ec0000000800 */
[----:B------:R-:W-:Y:S05]  /*2dc0*/  @!P1 BRA `(.L_x_56) ;  /* 0x0000000000189947 */ /* 0x000fea0003800000 */
[----:B------:R1:W-:Y:S01]  /*2dd0*/  STS [R20+0x4], R40 ;  /* 0x0000042814007388 */ /* 0x0003e20000000800 */
[----:B------:R-:W-:-:S13]  /*2de0*/  ISETP.NE.AND P1, PT, R18, 0x2, PT ;  /* 0x000000021200780c */ /* 0x000fda0003f25270 */
[----:B-1----:R-:W-:Y:S05]  /*2df0*/  @!P1 BRA `(.L_x_56) ;  /* 0x00000000000c9947 */ /* 0x002fea0003800000 */
[----:B------:R-:W-:Y:S01]  /*2e00*/  ISETP.NE.AND P1, PT, R18, 0x3, PT ;  /* 0x000000031200780c */ /* 0x000fe20003f25270 */
[----:B------:R1:W-:-:S12]  /*2e10*/  STS [R20+0x8], R41 ;  /* 0x0000082914007388 */ /* 0x0003d80000000800 */
[----:B------:R1:W-:Y:S02]  /*2e20*/  @P1 STS [R20+0xc], R42 ;  /* 0x00000c2a14001388 */ /* 0x0003e40000000800 */
.L_x_56:
[----:B------:R-:W-:Y:S05]  /*2e30*/  BSYNC.RECONVERGENT B3 ;  /* 0x0000000000037941 */ /* 0x000fea0003800200 */
.L_x_55:
[----:B------:R-:W-:-:S13]  /*2e40*/  ISETP.GE.AND P1, PT, R13, 0x2, PT ;  /* 0x000000020d00780c */ /* 0x000fda0003f26270 */
[----:B------:R-:W-:Y:S05]  /*2e50*/  @!P1 BRA `(.L_x_54) ;  /* 0x0000000000ac9947 */ /* 0x000fea0003800000 */
[----:B------:R-:W-:Y:S04]  /*2e60*/  BSSY.RECONVERGENT B3, `(.L_x_57) ;  /* 0x000000d000037945 */ /* 0x000fe80003800200 */
[----:B------:R-:W-:Y:S05]  /*2e70*/  @!P0 BRA `(.L_x_58) ;  /* 0x00000000002c8947 */ /* 0x000fea0003800000 */
[----:B01----:R-:W-:Y:S01]  /*2e80*/  IMAD.IADD R20, R16, 0x1, R17 ;  /* 0x0000000110147824 */ /* 0x003fe200078e0211 */
[----:B------:R-:W-:-:S04]  /*2e90*/  ISETP.GE.AND P1, PT, R18, 0x2, PT ;  /* 0x000000021200780c */ /* 0x000fc80003f26270 */
[----:B------:R-:W-:-:S05]  /*2ea0*/  LEA R20, R20, UR22, 0x2 ;  /* 0x0000001614147c11 */ /* 0x000fca000f8e10ff */
[----:B------:R2:W-:Y:S04]  /*2eb0*/  STS [R20], R43 ;  /* 0x0000002b14007388 */ /* 0x0005e80000000800 */
[----:B------:R-:W-:Y:S05]  /*2ec0*/  @!P1 BRA `(.L_x_58) ;  /* 0x0000000000189947 */ /* 0x000fea0003800000 */
[----:B------:R3:W-:Y:S01]  /*2ed0*/  STS [R20+0x4], R46 ;  /* 0x0000042e14007388 */ /* 0x0007e20000000800 */
[----:B------:R-:W-:-:S13]  /*2ee0*/  ISETP.NE.AND P1, PT, R18, 0x2, PT ;  /* 0x000000021200780c */ /* 0x000fda0003f25270 */
[----:B---3--:R-:W-:Y:S05]  /*2ef0*/  @!P1 BRA `(.L_x_58) ;  /* 0x00000000000c9947 */ /* 0x008fea0003800000 */
[----:B------:R-:W-:Y:S01]  /*2f00*/  ISETP.NE.AND P1, PT, R18, 0x3, PT ;  /* 0x000000031200780c */ /* 0x000fe20003f25270 */
[----:B------:R3:W-:-:S12]  /*2f10*/  STS [R20+0x8], R45 ;  /* 0x0000082d14007388 */ /* 0x0007d80000000800 */
[----:B------:R3:W-:Y:S02]  /*2f20*/  @P1 STS [R20+0xc], R44 ;  /* 0x00000c2c14001388 */ /* 0x0007e40000000800 */
.L_x_58:
[----:B------:R-:W-:Y:S05]  /*2f30*/  BSYNC.RECONVERGENT B3 ;  /* 0x0000000000037941 */ /* 0x000fea0003800200 */
.L_x_57:
[----:B------:R-:W-:-:S13]  /*2f40*/  ISETP.NE.AND P1, PT, R13, 0x2, PT ;  /* 0x000000020d00780c */ /* 0x000fda0003f25270 */
[----:B------:R-:W-:Y:S05]  /*2f50*/  @!P1 BRA `(.L_x_54) ;  /* 0x00000000006c9947 */ /* 0x000fea0003800000 */
[----:B------:R-:W-:Y:S04]  /*2f60*/  BSSY.RECONVERGENT B3, `(.L_x_59) ;  /* 0x000000d000037945 */ /* 0x000fe80003800200 */
[----:B------:R-:W-:Y:S05]  /*2f70*/  @!P0 BRA `(.L_x_60) ;  /* 0x00000000002c8947 */ /* 0x000fea0003800000 */
[----:B0123--:R-:W-:Y:S02]  /*2f80*/  IADD3 R20, PT, PT, R19, R17, RZ ;  /* 0x0000001113147210 */ /* 0x00ffe40007ffe0ff */
[----:B------:R-:W-:Y:S02]  /*2f90*/  ISETP.GE.AND P1, PT, R18, 0x2, PT ;  /* 0x000000021200780c */ /* 0x000fe40003f26270 */
[----:B------:R-:W-:-:S05]  /*2fa0*/  LEA R20, R20, UR22, 0x2 ;  /* 0x0000001614147c11 */ /* 0x000fca000f8e10ff */
[----:B------:R4:W-:Y:S06]  /*2fb0*/  STS [R20], R34 ;  /* 0x0000002214007388 */ /* 0x0009ec0000000800 */
[----:B------:R-:W-:Y:S05]  /*2fc0*/  @!P1 BRA `(.L_x_60) ;  /* 0x0000000000189947 */ /* 0x000fea0003800000 */
[----:B------:R0:W-:Y:S01]  /*2fd0*/  STS [R20+0x4], R35 ;  /* 0x0000042314007388 */ /* 0x0001e20000000800 */
[----:B------:R-:W-:-:S13]  /*2fe0*/  ISETP.NE.AND P1, PT, R18, 0x2, PT ;  /* 0x000000021200780c */ /* 0x000fda0003f25270 */
[----:B0-----:R-:W-:Y:S05]  /*2ff0*/  @!P1 BRA `(.L_x_60) ;  /* 0x00000000000c9947 */ /* 0x001fea0003800000 */
[----:B------:R-:W-:Y:S01]  /*3000*/  ISETP.NE.AND P1, PT, R18, 0x3, PT ;  /* 0x000000031200780c */ /* 0x000fe20003f25270 */
[----:B------:R0:W-:-:S12]  /*3010*/  STS [R20+0x8], R33 ;  /* 0x0000082114007388 */ /* 0x0001d80000000800 */
[----:B------:R0:W-:Y:S02]  /*3020*/  @P1 STS [R20+0xc], R32 ;  /* 0x00000c2014001388 */ /* 0x0001e40000000800 */
.L_x_60:
[----:B------:R-:W-:Y:S05]  /*3030*/  BSYNC.RECONVERGENT B3 ;  /* 0x0000000000037941 */ /* 0x000fea0003800200 */
.L_x_59:
[----:B------:R-:W-:-:S13]  /*3040*/  ISETP.EQ.OR P0, PT, R13, 0x3, !P0 ;  /* 0x000000030d00780c */ /* 0x000fda0004702670 */
[----:B------:R-:W-:Y:S05]  /*3050*/  @P0 BRA `(.L_x_54) ;  /* 0x00000000002c0947 */ /* 0x000fea0003800000 */
[----:B01234-:R-:W-:Y:S02]  /*3060*/  IADD3 R20, PT, PT, R17, R19, R9 ;  /* 0x0000001311147210 */ /* 0x01ffe40007ffe009 */
        /* <DEDUP_REMOVED lines=10> */
.L_x_54:
[----:B------:R-:W-:Y:S05]  /*3110*/  BSYNC.RECONVERGENT B2 ;  /* 0x0000000000027941 */ /* 0x000fea0003800200 */
.L_x_53:
[----:B------:R-:W-:Y:S01]  /*3120*/  IADD3 R17, PT, PT, R17, 0x80, RZ ;  /* 0x0000008011117810 */ /* 0x000fe20007ffe0ff */
[----:B------:R-:W-:-:S03]  /*3130*/  VIADD R18, R18, 0xffffff80 ;  /* 0xffffff8012127836 */ /* 0x000fc60000000000 */
[----:B------:R-:W-:-:S13]  /*3140*/  ISETP.GE.AND P0, PT, R17, R9, PT ;  /* 0x000000091100720c */ /* 0x000fda0003f06270 */
[----:B------:R-:W-:Y:S05]  /*3150*/  @!P0 BRA `(.L_x_61) ;  /* 0xffffffec00688947 */ /* 0x000fea000383ffff */
.L_x_44:
[----:B------:R-:W-:Y:S05]  /*3160*/  BSYNC.RECONVERGENT B1 ;  /* 0x0000000000017941 */ /* 0x000fea0003800200 */
.L_x_43:
[----:B------:R-:W-:-:S04]  /*3170*/  USHF.R.U32.HI UR12, URZ, 0x3, UR6 ;  /* 0x00000003ff0c7899 */ /* 0x000fc80008011606 */
[----:B------:R-:W-:-:S06]  /*3180*/  ULOP3.LUT UR12, UR12, 0xfc, URZ, 0xc0, !UPT ;  /* 0x000000fc0c0c7892 */ /* 0x000fcc000f8ec0ff */
[----:B------:R-:W-:Y:S02]  /*3190*/  IADD3 R14, PT, PT, R14, UR12, RZ ;  /* 0x0000000c0e0e7c10 */ /* 0x000fe4000fffe0ff */
[----:B------:R-:W-:Y:S02]  /*31a0*/  IADD3 R13, PT, PT, R13, -UR12, RZ ;  /* 0x8000000c0d0d7c10 */ /* 0x000fe4000fffe0ff */
[----:B------:R-:W-:-:S13]  /*31b0*/  ISETP.GE.AND P0, PT, R14, UR20, PT ;  /* 0x000000140e007c0c */ /* 0x000fda000bf06270 */
[----:B------:R-:W-:Y:S05]  /*31c0*/  @!P0 BRA `(.L_x_30) ;  /* 0xffffffec00248947 */ /* 0x000fea000383ffff */
.L_x_29:
[----:B------:R-:W-:Y:S05]  /*31d0*/  BSYNC.RECONVERGENT B0 ;  /* 0x0000000000007941 */ /* 0x000fea0003800200 */
.L_x_28:
[----:B------:R-:W-:Y:S01]  /*31e0*/  SHF.R.U32.HI R16, RZ, 0x5, R8 ;  /* 0x00000005ff107819 */ /* 0x000fe20000011608 */
[----:B------:R-:W-:Y:S03]  /*31f0*/  BAR.SYNC.DEFER_BLOCKING 0x0 ;  /* 0x0000000000007b1d */ /* 0x000fe60000010000 */
[----:B------:R-:W-:-:S13]  /*3200*/  ISETP.GE.AND P0, PT, R16, UR20, PT ;  /* 0x0000001410007c0c */ /* 0x000fda000bf06270 */
[----:B------:R-:W-:Y:S05]  /*3210*/  @P0 BRA `(.L_x_62) ;  /* 0x0000000400040947 */ /* 0x000fea0003800000 */
[----:B------:R-:W5:Y:S02]  /*3220*/  LDCU UR12, c[0x0][0x3a8] ;  /* 0x00007500ff0c77ac */ /* 0x000f640008000800 */
[----:B-----5:R-:W-:-:S04]  /*3230*/  I2FP.F32.S32 R13, UR12 ;  /* 0x0000000c000d7c45 */ /* 0x020fc80008201400 */
[----:B------:R0:W0:Y:S01]  /*3240*/  MUFU.RSQ R14, R13 ;  /* 0x0000000d000e7308 */ /* 0x0000220000001400 */
[----:B------:R-:W-:-:S05]  /*3250*/  VIADD R15, R13, 0xf3000000 ;  /* 0xf30000000d0f7836 */ /* 0x000fca0000000000 */
[----:B------:R-:W-:-:S13]  /*3260*/  ISETP.GT.U32.AND P0, PT, R15, 0x727fffff, PT ;  /* 0x727fffff0f00780c */ /* 0x000fda0003f04070 */
[----:B0-----:R-:W-:Y:S05]  /*3270*/  @!P0 BRA `(.L_x_63) ;  /* 0x0000000000148947 */ /* 0x001fea0003800000 */
[----:B------:R-:W-:Y:S01]  /*3280*/  BSSY.RECONVERGENT B0, `(.L_x_64) ;  /* 0x0000003000007945 */ /* 0x000fe20003800200 */
[----:B-1----:R-:W-:-:S07]  /*3290*/  MOV R21, 0x32b0 ;  /* 0x000032b000157802 */ /* 0x002fce0000000f00 */
[----:B--234-:R-:W-:Y:S05]  /*32a0*/  CALL.REL.NOINC `($__internal_0_$__cuda_sm20_sqrt_rn_f32_slowpath) ;  /* 0x0000006400547944 */ /* 0x01cfea0003c00000 */
[----:B------:R-:W-:Y:S05]  /*32b0*/  BSYNC.RECONVERGENT B0 ;  /* 0x0000000000007941 */ /* 0x000fea0003800200 */
.L_x_64:
[----:B------:R-:W-:Y:S05]  /*32c0*/  BRA `(.L_x_65) ;  /* 0x0000000000107947 */ /* 0x000fea0003800000 */
.L_x_63:
[----:B-1234-:R-:W-:Y:S01]  /*32d0*/  FMUL.FTZ R20, R13, R14 ;  /* 0x0000000e0d147220 */ /* 0x01efe20000410000 */
[----:B------:R-:W-:-:S03]  /*32e0*/  FMUL.FTZ R14, R14, 0.5 ;  /* 0x3f0000000e0e7820 */ /* 0x000fc60000410000 */
[----:B------:R-:W-:-:S04]  /*32f0*/  FFMA R13, -R20, R20, R13 ;  /* 0x00000014140d7223 */ /* 0x000fc8000000010d */
[----:B------:R-:W-:-:S07]  /*3300*/  FFMA R20, R13, R14, R20 ;  /* 0x0000000e0d147223 */ /* 0x000fce0000000014 */
.L_x_65:
[----:B------:R-:W-:-:S07]  /*3310*/  MOV R18, R16 ;  /* 0x0000001000127202 */ /* 0x000fce0000000f00 */
.L_x_72:
[----:B------:R-:W-:Y:S01]  /*3320*/  LEA R21, R18, UR10, 0x2 ;  /* 0x0000000a12157c11 */ /* 0x000fe2000f8e10ff */
[----:B------:R-:W-:Y:S01]  /*3330*/  BSSY.RECONVERGENT B0, `(.L_x_66) ;  /* 0x000001c000007945 */ /* 0x000fe20003800200 */
[----:B------:R-:W-:-:S04]  /*3340*/  ISETP.GE.AND P0, PT, R12, R9, PT ;  /* 0x000000090c00720c */ /* 0x000fc80003f06270 */
[----:B0-----:R-:W0:Y:S09]  /*3350*/  LDS R21, [R21] ;  /* 0x0000000015157984 */ /* 0x001e320000000800 */
[----:B------:R-:W-:Y:S05]  /*3360*/  @P0 BRA `(.L_x_67) ;  /* 0x0000000000600947 */ /* 0x000fea0003800000 */
[----:B------:R-:W-:Y:S01]  /*3370*/  IMAD R22, R9, R18, RZ ;  /* 0x0000001209167224 */ /* 0x000fe200078e02ff */
[----:B------:R-:W-:-:S07]  /*3380*/  MOV R23, R12 ;  /* 0x0000000c00177202 */ /* 0x000fce0000000f00 */
.L_x_70:
[----:B-1----:R-:W-:Y:S01]  /*3390*/  IMAD.IADD R24, R22, 0x1, R23 ;  /* 0x0000000116187824 */ /* 0x002fe200078e0217 */
[----:B------:R-:W1:Y:S01]  /*33a0*/  MUFU.RCP R15, R20 ;  /* 0x00000014000f7308 */ /* 0x000e620000001000 */
[----:B------:R-:W-:Y:S01]  /*33b0*/  IADD3 R23, PT, PT, R23, 0x20, RZ ;  /* 0x0000002017177810 */ /* 0x000fe20007ffe0ff */
[----:B------:R-:W-:Y:S02]  /*33c0*/  BSSY.RECONVERGENT B1, `(.L_x_68) ;  /* 0x000000f000017945 */ /* 0x000fe40003800200 */
[----:B------:R-:W-:Y:S02]  /*33d0*/  LEA R24, R24, UR22, 0x2 ;  /* 0x0000001618187c11 */ /* 0x000fe4000f8e10ff */
[----:B------:R-:W-:-:S03]  /*33e0*/  ISETP.GE.AND P2, PT, R23, R9, PT ;  /* 0x000000091700720c */ /* 0x000fc60003f46270 */
[----:B------:R-:W2:Y:S01]  /*33f0*/  LDS R13, [R24] ;  /* 0x00000000180d7984 */ /* 0x000ea20000000800 */
[----:B-1----:R-:W-:-:S04]  /*3400*/  FFMA R14, R15, -R20, 1 ;  /* 0x3f8000000f0e7423 */ /* 0x002fc80000000814 */
[----:B------:R-:W-:Y:S01]  /*3410*/  FFMA R14, R15, R14, R15 ;  /* 0x0000000e0f0e7223 */ /* 0x000fe2000000000f */
[----:B--2---:R-:W1:Y:S03]  /*3420*/  FCHK P0, R13, R20 ;  /* 0x000000140d007302 */ /* 0x004e660000000000 */
[----:B------:R-:W-:-:S04]  /*3430*/  FFMA R15, R13, R14, RZ ;  /* 0x0000000e0d0f7223 */ /* 0x000fc800000000ff */
[----:B------:R-:W-:-:S04]  /*3440*/  FFMA R17, R15, -R20, R13 ;  /* 0x800000140f117223 */ /* 0x000fc8000000000d */
[----:B------:R-:W-:Y:S01]  /*3450*/  FFMA R14, R14, R17, R15 ;  /* 0x000000110e0e7223 */ /* 0x000fe2000000000f */
[----:B-1----:R-:W-:Y:S06]  /*3460*/  @!P0 BRA `(.L_x_69) ;  /* 0x0000000000108947 */ /* 0x002fec0003800000 */
[----:B------:R-:W-:Y:S02]  /*3470*/  MOV R14, R20 ;  /* 0x00000014000e7202 */ /* 0x000fe40000000f00 */
[----:B------:R-:W-:-:S07]  /*3480*/  MOV R17, 0x34a0 ;  /* 0x000034a000117802 */ /* 0x000fce0000000f00 */
[----:B0-----:R-:W-:Y:S05]  /*3490*/  CALL.REL.NOINC `($__internal_1_$__cuda_sm3x_div_rn_noftz_f32_slowpath) ;  /* 0x0000006400347944 */ /* 0x001fea0003c00000 */
[----:B------:R-:W-:-:S07]  /*34a0*/  IMAD.MOV.U32 R14, RZ, RZ, R13 ;  /* 0x000000ffff0e7224 */ /* 0x000fce00078e000d */
.L_x_69:
[----:B------:R-:W-:Y:S05]  /*34b0*/  BSYNC.RECONVERGENT B1 ;  /* 0x0000000000017941 */ /* 0x000fea0003800200 */
.L_x_68:
[----:B------:R1:W-:Y:S01]  /*34c0*/  STS [R24], R14 ;  /* 0x0000000e18007388 */ /* 0x0003e20000000800 */
[----:B0-----:R-:W-:Y:S01]  /*34d0*/  FMNMX R21, R14, R21, !PT ;  /* 0x000000150e157209 */ /* 0x001fe20007800000 */
[----:B------:R-:W-:Y:S06]  /*34e0*/  @!P2 BRA `(.L_x_70) ;  /* 0xfffffffc00a8a947 */ /* 0x000fec000383ffff */
.L_x_67:
[----:B------:R-:W-:Y:S05]  /*34f0*/  BSYNC.RECONVERGENT B0 ;  /* 0x0000000000007941 */ /* 0x000fea0003800200 */
.L_x_66:
[----:B------:R-:W-:Y:S01]  /*3500*/  UMOV UR12, 0xffffffff ;  /* 0xffffffff000c7882 */ /* 0x000fe20000000000 */
[----:B------:R-:W-:Y:S02]  /*3510*/  ISETP.NE.AND P0, PT, R12, RZ, PT ;  /* 0x000000ff0c00720c */ /* 0x000fe40003f05270 */
[----:B------:R-:W-:Y:S11]  /*3520*/  BRA.DIV UR12, `(.L_x_71) ;  /* 0x0000005e0c707947 */ /* 0x000ff6000b800000 */
[----:B01----:R-:W0:Y:S02]  /*3530*/  SHFL.BFLY PT, R14, R21, 0x10, 0x1f ;  /* 0x0e001f00150e7f89 */ /* 0x003e2400000e0000 */
[----:B0-----:R-:W-:-:S05]  /*3540*/  FMNMX R14, R14, R21, !PT ;  /* 0x000000150e0e7209 */ /* 0x001fca0007800000 */
[----:B------:R-:W0:Y:S02]  /*3550*/  SHFL.BFLY PT, R13, R14, 0x8, 0x1f ;  /* 0x0d001f000e0d7f89 */ /* 0x000e2400000e0000 */
[----:B0-----:R-:W-:-:S05]  /*3560*/  FMNMX R13, R14, R13, !PT ;  /* 0x0000000d0e0d7209 */ /* 0x001fca0007800000 */
[----:B------:R-:W0:Y:S02]  /*3570*/  SHFL.BFLY PT, R22, R13, 0x4, 0x1f ;  /* 0x0c801f000d167f89 */ /* 0x000e2400000e0000 */
[----:B0-----:R-:W-:-:S05]  /*3580*/  FMNMX R22, R13, R22, !PT ;  /* 0x000000160d167209 */ /* 0x001fca0007800000 */
[----:B------:R-:W0:Y:S02]  /*3590*/  SHFL.BFLY PT, R15, R22, 0x2, 0x1f ;  /* 0x0c401f00160f7f89 */ /* 0x000e2400000e0000 */
[----:B0-----:R-:W-:-:S05]  /*35a0*/  FMNMX R15, R22, R15, !PT ;  /* 0x0000000f160f7209 */ /* 0x001fca0007800000 */
[----:B------:R0:W1:Y:S02]  /*35b0*/  SHFL.BFLY PT, R24, R15, 0x1, 0x1f ;  /* 0x0c201f000f187f89 */ /* 0x00006400000e0000 */
.L_x_145:
[----:B------:R-:W2:Y:S01]  /*35c0*/  LDC R17, c[0x0][0x360] ;  /* 0x0000d800ff117b82 */ /* 0x000ea20000000800 */
[----:B-1----:R-:W-:Y:S02]  /*35d0*/  FMNMX R24, R15, R24, !PT ;  /* 0x000000180f187209 */ /* 0x002fe40007800000 */
[----:B------:R-:W-:-:S05]  /*35e0*/  @!P0 LEA R13, R18, UR11, 0x2 ;  /* 0x0000000b120d8c11 */ /* 0x000fca000f8e10ff */
[----:B------:R1:W-:Y:S01]  /*35f0*/  @!P0 STS [R13], R24 ;  /* 0x000000180d008388 */ /* 0x0003e20000000800 */
[----:B--2---:R-:W-:-:S04]  /*3600*/  LEA.HI R18, R17, R18, RZ, 0x1b ;  /* 0x0000001211127211 */ /* 0x004fc800078fd8ff */
[----:B------:R-:W-:-:S13]  /*3610*/  ISETP.GE.AND P0, PT, R18, UR20, PT ;  /* 0x0000001412007c0c */ /* 0x000fda000bf06270 */
[----:B-1----:R-:W-:Y:S05]  /*3620*/  @!P0 BRA `(.L_x_72) ;  /* 0xfffffffc003c8947 */ /* 0x002fea000383ffff */
.L_x_62:
[----:B------:R-:W-:Y:S05]  /*3630*/  WARPSYNC.ALL ;  /* 0x0000000000007948 */ /* 0x000fea0003800000 */
[----:B------:R-:W-:Y:S01]  /*3640*/  IMAD R13, R9, UR20, RZ ;  /* 0x00000014090d7c24 */ /* 0x000fe2000f8e02ff */
[----:B------:R-:W-:Y:S04]  /*3650*/  BAR.SYNC.DEFER_BLOCKING 0x0 ;  /* 0x0000000000007b1d */ /* 0x000fe80000010000 */
[----:B------:R-:W-:-:S02]  /*3660*/  ISETP.GE.AND P0, PT, R8, R13, PT ;  /* 0x0000000d0800720c */ /* 0x000fc40003f06270 */
[----:B------:R-:W-:Y:S11]  /*3670*/  BSSY.RECONVERGENT B0, `(.L_x_73) ;  /* 0x0000030000007945 */ /* 0x000ff60003800200 */
[----:B------:R-:W-:Y:S05]  /*3680*/  @P0 BRA `(.L_x_74) ;  /* 0x0000000000b80947 */ /* 0x000fea0003800000 */
[-C--:B01234-:R-:W-:Y:S01]  /*3690*/  IABS R20, R9.reuse ;  /* 0x0000000900147213 */ /* 0x09ffe20000000000 */
[----:B------:R-:W-:Y:S01]  /*36a0*/  IMAD.MOV.U32 R18, RZ, RZ, R8 ;  /* 0x000000ffff127224 */ /* 0x000fe200078e0008 */
[----:B------:R-:W-:Y:S02]  /*36b0*/  ISETP.NE.AND P3, PT, R9, RZ, PT ;  /* 0x000000ff0900720c */ /* 0x000fe40003f65270 */
[----:B------:R-:W0:Y:S01]  /*36c0*/  I2F.RP R17, R20 ;  /* 0x0000001400117306 */ /* 0x000e220000209400 */
[----:B------:R-:W-:-:S07]  /*36d0*/  LOP3.LUT R23, RZ, R9, RZ, 0x33, !PT ;  /* 0x00000009ff177212 */ /* 0x000fce00078e33ff */
[----:B0-----:R-:W0:Y:S02]  /*36e0*/  MUFU.RCP R17, R17 ;  /* 0x0000001100117308 */ /* 0x001e240000001000 */
[----:B0-----:R-:W-:-:S06]  /*36f0*/  IADD3 R14, PT, PT, R17, 0xffffffe, RZ ;  /* 0x0ffffffe110e7810 */ /* 0x001fcc0007ffe0ff */
[----:B------:R0:W1:Y:S02]  /*3700*/  F2I.FTZ.U32.TRUNC.NTZ R15, R14 ;  /* 0x0000000e000f7305 */ /* 0x000064000021f000 */
[----:B0-----:R-:W-:Y:S01]  /*3710*/  HFMA2 R14, -RZ, RZ, 0, 0 ;  /* 0x00000000ff0e7431 */ /* 0x001fe200000001ff */
[----:B-1----:R-:W-:-:S05]  /*3720*/  IADD3 R19, PT, PT, RZ, -R15, RZ ;  /* 0x8000000fff137210 */ /* 0x002fca0007ffe0ff */
[----:B------:R-:W-:-:S04]  /*3730*/  IMAD R19, R19, R20, RZ ;  /* 0x0000001413137224 */ /* 0x000fc800078e02ff */
[----:B------:R-:W-:-:S07]  /*3740*/  IMAD.HI.U32 R24, R15, R19, R14 ;  /* 0x000000130f187227 */ /* 0x000fce00078e000e */
.L_x_75:
[-C--:B0-----:R-:W-:Y:S02]  /*3750*/  IABS R14, R9.reuse ;  /* 0x00000009000e7213 */ /* 0x081fe40000000000 */
[----:B------:R-:W-:Y:S02]  /*3760*/  IABS R15, R18 ;  /* 0x00000012000f7213 */ /* 0x000fe40000000000 */
[----:B------:R-:W-:Y:S02]  /*3770*/  IADD3 R17, PT, PT, RZ, -R14, RZ ;  /* 0x8000000eff117210 */ /* 0x000fe40007ffe0ff */
[----:B------:R-:W-:Y:S01]  /*3780*/  IABS R22, R9 ;  /* 0x0000000900167213 */ /* 0x000fe20000000000 */
[----:B------:R-:W-:Y:S01]  /*3790*/  IMAD.HI.U32 R14, R24, R15, RZ ;  /* 0x0000000f180e7227 */ /* 0x000fe200078e00ff */
[----:B------:R-:W-:-:S03]  /*37a0*/  MOV R19, 0x3bbb989d ;  /* 0x3bbb989d00137802 */ /* 0x000fc60000000f00 */
[----:B------:R-:W-:-:S05]  /*37b0*/  IMAD R15, R14, R17, R15 ;  /* 0x000000110e0f7224 */ /* 0x000fca00078e020f */
[----:B------:R-:W-:-:S13]  /*37c0*/  ISETP.GT.U32.AND P1, PT, R20, R15, PT ;  /* 0x0000000f1400720c */ /* 0x000fda0003f24070 */
[----:B------:R-:W-:Y:S01]  /*37d0*/  @!P1 IMAD.IADD R15, R15, 0x1, -R22 ;  /* 0x000000010f0f9824 */ /* 0x000fe200078e0a16 */
[----:B------:R-:W-:Y:S02]  /*37e0*/  @!P1 IADD3 R14, PT, PT, R14, 0x1, RZ ;  /* 0x000000010e0e9810 */ /* 0x000fe40007ffe0ff */
[----:B------:R-:W-:Y:S02]  /*37f0*/  MOV R22, 0x437c0000 ;  /* 0x437c000000167802 */ /* 0x000fe40000000f00 */
[----:B------:R-:W-:Y:S02]  /*3800*/  ISETP.GE.U32.AND P0, PT, R15, R20, PT ;  /* 0x000000140f00720c */ /* 0x000fe40003f06070 */
[----:B------:R-:W-:-:S04]  /*3810*/  LOP3.LUT R15, R18, R9, RZ, 0x3c, !PT ;  /* 0x00000009120f7212 */ /* 0x000fc800078e3cff */
[----:B------:R-:W-:Y:S02]  /*3820*/  ISETP.GE.AND P2, PT, R15, RZ, PT ;  /* 0x000000ff0f00720c */ /* 0x000fe40003f46270 */
[C---:B------:R-:W-:Y:S02]  /*3830*/  LEA R15, R18.reuse, UR22, 0x2 ;  /* 0x00000016120f7c11 */ /* 0x040fe4000f8e10ff */
[----:B------:R-:W-:-:S03]  /*3840*/  IADD3 R18, PT, PT, R18, UR6, RZ ;  /* 0x0000000612127c10 */ /* 0x000fc6000fffe0ff */
[----:B------:R-:W-:Y:S02]  /*3850*/  @P0 IADD3 R14, PT, PT, R14, 0x1, RZ ;  /* 0x000000010e0e0810 */ /* 0x000fe40007ffe0ff */
[----:B------:R-:W-:-:S04]  /*3860*/  ISETP.GE.AND P0, PT, R18, R13, PT ;  /* 0x0000000d1200720c */ /* 0x000fc80003f06270 */
[----:B------:R-:W-:-:S05]  /*3870*/  @!P2 IMAD.MOV R14, RZ, RZ, -R14 ;  /* 0x000000ffff0ea224 */ /* 0x000fca00078e0a0e */
[----:B------:R-:W-:-:S04]  /*3880*/  SEL R14, R23, R14, !P3 ;  /* 0x0000000e170e7207 */ /* 0x000fc80005800000 */
[----:B------:R-:W-:Y:S02]  /*3890*/  LEA R17, R14, UR11, 0x2 ;  /* 0x0000000b0e117c11 */ /* 0x000fe4000f8e10ff */
[----:B------:R-:W-:Y:S04]  /*38a0*/  LDS R14, [R15] ;  /* 0x000000000f0e7984 */ /* 0x000fe80000000800 */
[----:B------:R-:W0:Y:S02]  /*38b0*/  LDS R17, [R17] ;  /* 0x0000000011117984 */ /* 0x000e240000000800 */
[----:B0-----:R-:W-:-:S04]  /*38c0*/  FADD R14, R14, -R17 ;  /* 0x800000110e0e7221 */ /* 0x001fc80000000000 */
[----:B------:R-:W-:-:S04]  /*38d0*/  FFMA.SAT R19, R14, R19, 0.5 ;  /* 0x3f0000000e137423 */ /* 0x000fc80000002013 */
[----:B------:R-:W-:-:S04]  /*38e0*/  FFMA.RM R19, R19, R22, 12582913 ;  /* 0x4b40000113137423 */ /* 0x000fc80000004016 */
[C---:B------:R-:W-:Y:S01]  /*38f0*/  FADD R21, R19.reuse, -12583039 ;  /* 0xcb40007f13157421 */ /* 0x040fe20000000000 */
[----:B------:R-:W-:-:S03]  /*3900*/  IMAD.SHL.U32 R19, R19, 0x800000, RZ ;  /* 0x0080000013137824 */ /* 0x000fc600078e00ff */
[----:B------:R-:W-:-:S04]  /*3910*/  FFMA R21, R14, 1.4426950216293334961, -R21 ;  /* 0x3fb8aa3b0e157823 */ /* 0x000fc80000000815 */
[----:B------:R-:W-:-:S04]  /*3920*/  FFMA R21, R14, 1.925963033500011079e-08, R21 ;  /* 0x32a570600e157823 */ /* 0x000fc80000000015 */
[----:B------:R-:W0:Y:S02]  /*3930*/  MUFU.EX2 R14, R21 ;  /* 0x00000015000e7308 */ /* 0x000e240000000800 */
[----:B0-----:R-:W-:-:S05]  /*3940*/  FMUL R14, R19, R14 ;  /* 0x0000000e130e7220 */ /* 0x001fca0000400000 */
[----:B------:R0:W-:Y:S01]  /*3950*/  STS [R15], R14 ;  /* 0x0000000e0f007388 */ /* 0x0001e20000000800 */
[----:B------:R-:W-:Y:S05]  /*3960*/  @!P0 BRA `(.L_x_75) ;  /* 0xfffffffc00788947 */ /* 0x000fea000383ffff */
.L_x_74:
[----:B------:R-:W-:Y:S05]  /*3970*/  BSYNC.RECONVERGENT B0 ;  /* 0x0000000000007941 */ /* 0x000fea0003800200 */
.L_x_73:
[----:B------:R-:W-:Y:S01]  /*3980*/  BAR.SYNC.DEFER_BLOCKING 0x0 ;  /* 0x0000000000007b1d */ /* 0x000fe20000010000 */
[----:B------:R-:W-:-:S05]  /*3990*/  ISETP.GE.AND P0, PT, R16, UR20, PT ;  /* 0x0000001410007c0c */ /* 0x000fca000bf06270 */
[----:B------:R-:W0:Y:S01]  /*39a0*/  LDCU UR25, c[0x0][0x3a8] ;  /* 0x00007500ff1977ac */ /* 0x000e220008000800 */
[----:B------:R-:W-:Y:S07]  /*39b0*/  BSSY B0, `(.L_x_76) ;  /* 0x00000a6000007945 */ /* 0x000fee0003800000 */
[----:B------:R-:W-:Y:S05]  /*39c0*/  @P0 BRA `(.L_x_77) ;  /* 0x0000000800900947 */ /* 0x000fea0003800000 */
[----:B0-----:R-:W-:-:S04]  /*39d0*/  LOP3.LUT R14, RZ, R12, RZ, 0x33, !PT ;  /* 0x0000000cff0e7212 */ /* 0x001fc800078e33ff */
[----:B------:R-:W-:-:S04]  /*39e0*/  IADD3 R14, PT, PT, R9, R14, RZ ;  /* 0x0000000e090e7210 */ /* 0x000fc80007ffe0ff */
[----:B-1234-:R-:W-:-:S04]  /*39f0*/  LEA.HI R17, R14, 0x1, RZ, 0x1b ;  /* 0x000000010e117811 */ /* 0x01efc800078fd8ff */
[C---:B------:R-:W-:Y:S02]  /*3a00*/  LOP3.LUT R32, R17.reuse, 0x7, RZ, 0xc0, !PT ;  /* 0x0000000711207812 */ /* 0x040fe400078ec0ff */
[----:B------:R-:W-:-:S03]  /*3a10*/  LOP3.LUT R34, R17, 0xf, RZ, 0xc0, !PT ;  /* 0x0000000f11227812 */ /* 0x000fc600078ec0ff */
[----:B------:R-:W-:Y:S01]  /*3a20*/  VIADD R15, R32, 0xffffffff ;  /* 0xffffffff200f7836 */ /* 0x000fe20000000000 */
[----:B------:R-:W-:-:S04]  /*3a30*/  IADD3 R13, PT, PT, R34, -0x1, RZ ;  /* 0xffffffff220d7810 */ /* 0x000fc80007ffe0ff */
[----:B------:R-:W-:Y:S02]  /*3a40*/  ISETP.GE.U32.AND P1, PT, R15, 0x3, PT ;  /* 0x000000030f00780c */ /* 0x000fe40003f26070 */
[----:B------:R-:W-:Y:S02]  /*3a50*/  LOP3.LUT R15, R17, 0xffffff0, RZ, 0xc0, !PT ;  /* 0x0ffffff0110f7812 */ /* 0x000fe400078ec0ff */
[----:B------:R-:W-:Y:S02]  /*3a60*/  ISETP.GE.U32.AND P0, PT, R13, 0x7, PT ;  /* 0x000000070d00780c */ /* 0x000fe40003f06070 */
[----:B------:R-:W-:-:S11]  /*3a70*/  LOP3.LUT R17, R17, 0x3, RZ, 0xc0, !PT ;  /* 0x0000000311117812 */ /* 0x000fd600078ec0ff */
.L_x_90:
[----:B------:R-:W-:Y:S01]  /*3a80*/  ISETP.GE.AND P2, PT, R12, R9, PT ;  /* 0x000000090c00720c */ /* 0x000fe20003f46270 */
[----:B------:R-:W-:Y:S01]  /*3a90*/  BSSY.RECONVERGENT B1, `(.L_x_78) ;  /* 0x0000067000017945 */ /* 0x000fe20003800200 */
[----:B-1----:R-:W-:-:S11]  /*3aa0*/  MOV R19, RZ ;  /* 0x000000ff00137202 */ /* 0x002fd60000000f00 */
[----:B0-----:R-:W-:Y:S05]  /*3ab0*/  @P2 BRA `(.L_x_79) ;  /* 0x0000000400902947 */ /* 0x001fea0003800000 */
[----:B------:R-:W-:Y:S01]  /*3ac0*/  ISETP.GE.U32.AND P2, PT, R14, 0x1e0, PT ;  /* 0x000001e00e00780c */ /* 0x000fe20003f46070 */
[----:B------:R-:W-:Y:S01]  /*3ad0*/  BSSY.RECONVERGENT B2, `(.L_x_80) ;  /* 0x000002e000027945 */ /* 0x000fe20003800200 */
[----:B------:R-:W-:Y:S01]  /*3ae0*/  ISETP.NE.AND P3, PT, R34, RZ, PT ;  /* 0x000000ff2200720c */ /* 0x000fe20003f65270 */
[----:B------:R-:W-:Y:S01]  /*3af0*/  IMAD R20, R9, R16, RZ ;  /* 0x0000001009147224 */ /* 0x000fe200078e02ff */
[----:B------:R-:W-:Y:S01]  /*3b00*/  MOV R13, R12 ;  /* 0x0000000c000d7202 */ /* 0x000fe20000000f00 */
[----:B------:R-:W-:-:S08]  /*3b10*/  IMAD.MOV.U32 R19, RZ, RZ, RZ ;  /* 0x000000ffff137224 */ /* 0x000fd000078e00ff */
[----:B------:R-:W-:Y:S05]  /*3b20*/  @!P2 BRA `(.L_x_81) ;  /* 0x0000000000a0a947 */ /* 0x000fea0003800000 */
[----:B------:R-:W-:Y:S02]  /*3b30*/  CS2R R18, SRZ ;  /* 0x0000000000127805 */ /* 0x000fe4000001ff00 */
[----:B------:R-:W-:-:S07]  /*3b40*/  MOV R13, R12 ;  /* 0x0000000c000d7202 */ /* 0x000fce0000000f00 */
.L_x_82:
[----:B------:R-:W-:Y:S01]  /*3b50*/  IMAD.IADD R21, R20, 0x1, R13 ;  /* 0x0000000114157824 */ /* 0x000fe200078e020d */
[----:B------:R-:W-:Y:S02]  /*3b60*/  IADD3 R18, PT, PT, R18, 0x10, RZ ;  /* 0x0000001012127810 */ /* 0x000fe40007ffe0ff */
[----:B------:R-:W-:Y:S02]  /*3b70*/  IADD3 R13, PT, PT, R13, 0x200, RZ ;  /* 0x000002000d0d7810 */ /* 0x000fe40007ffe0ff */
[----:B------:R-:W-:Y:S02]  /*3b80*/  LEA R21, R21, UR22, 0x2 ;  /* 0x0000001615157c11 */ /* 0x000fe4000f8e10ff */
[----:B------:R-:W-:-:S03]  /*3b90*/  ISETP.NE.AND P2, PT, R18, R15, PT ;  /* 0x0000000f1200720c */ /* 0x000fc60003f45270 */
[----:B------:R-:W0:Y:S04]  /*3ba0*/  LDS R22, [R21] ;  /* 0x0000000015167984 */ /* 0x000e280000000800 */
[----:B------:R-:W1:Y:S04]  /*3bb0*/  LDS R23, [R21+0x80] ;  /* 0x0000800015177984 */ /* 0x000e680000000800 */
[----:B------:R-:W2:Y:S04]  /*3bc0*/  LDS R25, [R21+0x100] ;  /* 0x0001000015197984 */ /* 0x000ea80000000800 */
[----:B------:R-:W3:Y:S04]  /*3bd0*/  LDS R27, [R21+0x180] ;  /* 0x00018000151b7984 */ /* 0x000ee80000000800 */
[----:B------:R-:W4:Y:S04]  /*3be0*/  LDS R29, [R21+0x200] ;  /* 0x00020000151d7984 */ /* 0x000f280000000800 */
[----:B------:R-:W5:Y:S04]  /*3bf0*/  LDS R31, [R21+0x280] ;  /* 0x00028000151f7984 */ /* 0x000f680000000800 */
[----:B------:R-:W5:Y:S04]  /*3c00*/  LDS R33, [R21+0x300] ;  /* 0x0003000015217984 */ /* 0x000f680000000800 */
[----:B------:R-:W5:Y:S04]  /*3c10*/  LDS R35, [R21+0x380] ;  /* 0x0003800015237984 */ /* 0x000f680000000800 */
[----:B------:R-:W5:Y:S04]  /*3c20*/  LDS R37, [R21+0x400] ;  /* 0x0004000015257984 */ /* 0x000f680000000800 */
[----:B------:R-:W5:Y:S01]  /*3c30*/  LDS R39, [R21+0x480] ;  /* 0x0004800015277984 */ /* 0x000f620000000800 */
[----:B0-----:R-:W-:-:S03]  /*3c40*/  FADD R22, R22, R19 ;  /* 0x0000001316167221 */ /* 0x001fc60000000000 */
[----:B------:R-:W-:Y:S01]  /*3c50*/  LDS R24, [R21+0x580] ;  /* 0x0005800015187984 */ /* 0x000fe20000000800 */
[----:B-1----:R-:W-:-:S03]  /*3c60*/  FADD R22, R22, R23 ;  /* 0x0000001716167221 */ /* 0x002fc60000000000 */
[----:B------:R-:W0:Y:S01]  /*3c70*/  LDS R19, [R21+0x500] ;  /* 0x0005000015137984 */ /* 0x000e220000000800 */
[----:B--2---:R-:W-:-:S03]  /*3c80*/  FADD R22, R22, R25 ;  /* 0x0000001916167221 */ /* 0x004fc60000000000 */
[----:B------:R-:W1:Y:S01]  /*3c90*/  LDS R26, [R21+0x600] ;  /* 0x00060000151a7984 */ /* 0x000e620000000800 */
[----:B---3--:R-:W-:-:S03]  /*3ca0*/  FADD R22, R22, R27 ;  /* 0x0000001b16167221 */ /* 0x008fc60000000000 */
[----:B------:R-:W2:Y:S01]  /*3cb0*/  LDS R28, [R21+0x680] ;  /* 0x00068000151c7984 */ /* 0x000ea20000000800 */
[----:B----4-:R-:W-:-:S03]  /*3cc0*/  FADD R22, R22, R29 ;  /* 0x0000001d16167221 */ /* 0x010fc60000000000 */
[----:B------:R-:W3:Y:S01]  /*3cd0*/  LDS R30, [R21+0x700] ;  /* 0x00070000151e7984 */ /* 0x000ee20000000800 */
[----:B-----5:R-:W-:-:S03]  /*3ce0*/  FADD R22, R22, R31 ;  /* 0x0000001f16167221 */ /* 0x020fc60000000000 */
[----:B------:R-:W4:Y:S01]  /*3cf0*/  LDS R36, [R21+0x780] ;  /* 0x0007800015247984 */ /* 0x000f220000000800 */
[----:B------:R-:W-:-:S04]  /*3d00*/  FADD R22, R22, R33 ;  /* 0x0000002116167221 */ /* 0x000fc80000000000 */
[----:B------:R-:W-:-:S04]  /*3d10*/  FADD R22, R22, R35 ;  /* 0x0000002316167221 */ /* 0x000fc80000000000 */
[----:B------:R-:W-:-:S04]  /*3d20*/  FADD R22, R22, R37 ;  /* 0x0000002516167221 */ /* 0x000fc80000000000 */
[----:B------:R-:W-:-:S04]  /*3d30*/  FADD R22, R22, R39 ;  /* 0x0000002716167221 */ /* 0x000fc80000000000 */
[----:B0-----:R-:W-:-:S04]  /*3d40*/  FADD R19, R22, R19 ;  /* 0x0000001316137221 */ /* 0x001fc80000000000 */
[----:B------:R-:W-:-:S04]  /*3d50*/  FADD R19, R19, R24 ;  /* 0x0000001813137221 */ /* 0x000fc80000000000 */
[----:B-1----:R-:W-:-:S04]  /*3d60*/  FADD R19, R19, R26 ;  /* 0x0000001a13137221 */ /* 0x002fc80000000000 */
[----:B--2---:R-:W-:-:S04]  /*3d70*/  FADD R19, R19, R28 ;  /* 0x0000001c13137221 */ /* 0x004fc80000000000 */
[----:B---3--:R-:W-:-:S04]  /*3d80*/  FADD R19, R19, R30 ;  /* 0x0000001e13137221 */ /* 0x008fc80000000000 */
[----:B----4-:R-:W-:Y:S01]  /*3d90*/  FADD R19, R19, R36 ;  /* 0x0000002413137221 */ /* 0x010fe20000000000 */
[----:B------:R-:W-:Y:S06]  /*3da0*/  @P2 BRA `(.L_x_82) ;  /* 0xfffffffc00682947 */ /* 0x000fec000383ffff */
.L_x_81:
[----:B------:R-:W-:Y:S05]  /*3db0*/  BSYNC.RECONVERGENT B2 ;  /* 0x0000000000027941 */ /* 0x000fea0003800200 */
.L_x_80:
[----:B------:R-:W-:Y:S05]  /*3dc0*/  @!P3 BRA `(.L_x_79) ;  /* 0x0000000000ccb947 */ /* 0x000fea0003800000 */
[----:B------:R-:W-:Y:S01]  /*3dd0*/  BSSY.RECONVERGENT B2, `(.L_x_83) ;  /* 0x0000016000027945 */ /* 0x000fe20003800200 */
[----:B------:R-:W-:-:S03]  /*3de0*/  ISETP.NE.AND P2, PT, R32, RZ, PT ;  /* 0x000000ff2000720c */ /* 0x000fc60003f45270 */
[----:B------:R-:W-:Y:S10]  /*3df0*/  @!P0 BRA `(.L_x_84) ;  /* 0x00000000004c8947 */ /* 0x000ff40003800000 */
[----:B------:R-:W-:Y:S01]  /*3e00*/  IMAD.IADD R18, R20, 0x1, R13 ;  /* 0x0000000114127824 */ /* 0x000fe200078e020d */
[----:B------:R-:W-:-:S04]  /*3e10*/  IADD3 R13, PT, PT, R13, 0x100, RZ ;  /* 0x000001000d0d7810 */ /* 0x000fc80007ffe0ff */
[----:B------:R-:W-:-:S05]  /*3e20*/  LEA R18, R18, UR22, 0x2 ;  /* 0x0000001612127c11 */ /* 0x000fca000f8e10ff */
[----:B------:R-:W0:Y:S04]  /*3e30*/  LDS R22, [R18] ;  /* 0x0000000012167984 */ /* 0x000e280000000800 */
[----:B------:R-:W1:Y:S04]  /*3e40*/  LDS R21, [R18+0x80] ;  /* 0x0000800012157984 */ /* 0x000e680000000800 */
[----:B------:R-:W2:Y:S04]  /*3e50*/  LDS R24, [R18+0x100] ;  /* 0x0001000012187984 */ /* 0x000ea80000000800 */
[----:B------:R-:W3:Y:S04]  /*3e60*/  LDS R26, [R18+0x180] ;  /* 0x00018000121a7984 */ /* 0x000ee80000000800 */
[----:B------:R-:W4:Y:S04]  /*3e70*/  LDS R28, [R18+0x200] ;  /* 0x00020000121c7984 */ /* 0x000f280000000800 */
[----:B------:R-:W5:Y:S04]  /*3e80*/  LDS R30, [R18+0x280] ;  /* 0x00028000121e7984 */ /* 0x000f680000000800 */
[----:B------:R-:W5:Y:S04]  /*3e90*/  LDS R36, [R18+0x300] ;  /* 0x0003000012247984 */ /* 0x000f680000000800 */
[----:B------:R-:W5:Y:S01]  /*3ea0*/  LDS R38, [R18+0x380] ;  /* 0x0003800012267984 */ /* 0x000f620000000800 */
[----:B0-----:R-:W-:-:S04]  /*3eb0*/  FADD R22, R19, R22 ;  /* 0x0000001613167221 */ /* 0x001fc80000000000 */
[----:B-1----:R-:W-:-:S04]  /*3ec0*/  FADD R21, R22, R21 ;  /* 0x0000001516157221 */ /* 0x002fc80000000000 */
[----:B--2---:R-:W-:-:S04]  /*3ed0*/  FADD R21, R21, R24 ;  /* 0x0000001815157221 */ /* 0x004fc80000000000 */
[----:B---3--:R-:W-:-:S04]  /*3ee0*/  FADD R21, R21, R26 ;  /* 0x0000001a15157221 */ /* 0x008fc80000000000 */
[----:B----4-:R-:W-:-:S04]  /*3ef0*/  FADD R21, R21, R28 ;  /* 0x0000001c15157221 */ /* 0x010fc80000000000 */
[----:B-----5:R-:W-:-:S04]  /*3f00*/  FADD R21, R21, R30 ;  /* 0x0000001e15157221 */ /* 0x020fc80000000000 */
[----:B------:R-:W-:-:S04]  /*3f10*/  FADD R21, R21, R36 ;  /* 0x0000002415157221 */ /* 0x000fc80000000000 */
[----:B------:R-:W-:-:S07]  /*3f20*/  FADD R19, R21, R38 ;  /* 0x0000002615137221 */ /* 0x000fce0000000000 */
.L_x_84:
[----:B------:R-:W-:Y:S05]  /*3f30*/  BSYNC.RECONVERGENT B2 ;  /* 0x0000000000027941 */ /* 0x000fea0003800200 */
.L_x_83:
[----:B------:R-:W-:Y:S05]  /*3f40*/  @!P2 BRA `(.L_x_79) ;  /* 0x00000000006ca947 */ /* 0x000fea0003800000 */
[----:B------:R-:W-:Y:S01]  /*3f50*/  BSSY.RECONVERGENT B2, `(.L_x_85) ;  /* 0x000000e000027945 */ /* 0x000fe20003800200 */
[----:B------:R-:W-:-:S03]  /*3f60*/  ISETP.NE.AND P2, PT, R17, RZ, PT ;  /* 0x000000ff1100720c */ /* 0x000fc60003f45270 */
[----:B------:R-:W-:Y:S10]  /*3f70*/  @!P1 BRA `(.L_x_86) ;  /* 0x00000000002c9947 */ /* 0x000ff40003800000 */
[----:B------:R-:W-:Y:S01]  /*3f80*/  IADD3 R18, PT, PT, R20, R13, RZ ;  /* 0x0000000d14127210 */ /* 0x000fe20007ffe0ff */
[----:B------:R-:W-:-:S03]  /*3f90*/  VIADD R13, R13, 0x80 ;  /* 0x000000800d0d7836 */ /* 0x000fc60000000000 */
[----:B------:R-:W-:-:S05]  /*3fa0*/  LEA R18, R18, UR22, 0x2 ;  /* 0x0000001612127c11 */ /* 0x000fca000f8e10ff */
[----:B------:R-:W0:Y:S04]  /*3fb0*/  LDS R22, [R18] ;  /* 0x0000000012167984 */ /* 0x000e280000000800 */
[----:B------:R-:W1:Y:S04]  /*3fc0*/  LDS R21, [R18+0x80] ;  /* 0x0000800012157984 */ /* 0x000e680000000800 */
[----:B------:R-:W2:Y:S04]  /*3fd0*/  LDS R24, [R18+0x100] ;  /* 0x0001000012187984 */ /* 0x000ea80000000800 */
[----:B------:R-:W3:Y:S01]  /*3fe0*/  LDS R26, [R18+0x180] ;  /* 0x00018000121a7984 */ /* 0x000ee20000000800 */
[----:B0-----:R-:W-:-:S04]  /*3ff0*/  FADD R22, R19, R22 ;  /* 0x0000001613167221 */ /* 0x001fc80000000000 */
[----:B-1----:R-:W-:-:S04]  /*4000*/  FADD R21, R22, R21 ;  /* 0x0000001516157221 */ /* 0x002fc80000000000 */
[----:B--2---:R-:W-:-:S04]  /*4010*/  FADD R21, R21, R24 ;  /* 0x0000001815157221 */ /* 0x004fc80000000000 */
[----:B---3--:R-:W-:-:S07]  /*4020*/  FADD R19, R21, R26 ;  /* 0x0000001a15137221 */ /* 0x008fce0000000000 */
.L_x_86:
[----:B------:R-:W-:Y:S05]  /*4030*/  BSYNC.RECONVERGENT B2 ;  /* 0x0000000000027941 */ /* 0x000fea0003800200 */
.L_x_85:
[----:B------:R-:W-:Y:S05]  /*4040*/  @!P2 BRA `(.L_x_79) ;  /* 0x00000000002ca947 */ /* 0x000fea0003800000 */
[----:B------:R-:W-:Y:S02]  /*4050*/  IADD3 R20, PT, PT, R20, R13, RZ ;  /* 0x0000000d14147210 */ /* 0x000fe40007ffe0ff */
[----:B------:R-:W-:Y:S02]  /*4060*/  ISETP.NE.AND P2, PT, R17, 0x1, PT ;  /* 0x000000011100780c */ /* 0x000fe40003f45270 */
[----:B------:R-:W-:-:S05]  /*4070*/  LEA R13, R20, UR22, 0x2 ;  /* 0x00000016140d7c11 */ /* 0x000fca000f8e10ff */
[----:B------:R-:W0:Y:S02]  /*4080*/  LDS R18, [R13] ;  /* 0x000000000d127984 */ /* 0x000e240000000800 */
[----:B0-----:R-:W-:-:S04]  /*4090*/  FADD R19, R19, R18 ;  /* 0x0000001213137221 */ /* 0x001fc80000000000 */
[----:B------:R-:W-:Y:S05]  /*40a0*/  @!P2 BRA `(.L_x_79) ;  /* 0x000000000014a947 */ /* 0x000fea0003800000 */
[----:B------:R-:W-:Y:S01]  /*40b0*/  ISETP.NE.AND P2, PT, R17, 0x2, PT ;  /* 0x000000021100780c */ /* 0x000fe20003f45270 */
[----:B------:R-:W0:-:S12]  /*40c0*/  LDS R18, [R13+0x80] ;  /* 0x000080000d127984 */ /* 0x000e180000000800 */
[----:B------:R-:W1:Y:S01]  /*40d0*/  @P2 LDS R20, [R13+0x100] ;  /* 0x000100000d142984 */ /* 0x000e620000000800 */
[----:B0-----:R-:W-:-:S04]  /*40e0*/  FADD R19, R19, R18 ;  /* 0x0000001213137221 */ /* 0x001fc80000000000 */
[----:B-1----:R-:W-:-:S07]  /*40f0*/  @P2 FADD R19, R19, R20 ;  /* 0x0000001413132221 */ /* 0x002fce0000000000 */
.L_x_79:
[----:B------:R-:W-:Y:S05]  /*4100*/  BSYNC.RECONVERGENT B1 ;  /* 0x0000000000017941 */ /* 0x000fea0003800200 */
.L_x_78:
[----:B------:R-:W-:Y:S01]  /*4110*/  UMOV UR12, 0xffffffff ;  /* 0xffffffff000c7882 */ /* 0x000fe20000000000 */
[----:B------:R-:W-:Y:S02]  /*4120*/  ISETP.NE.AND P2, PT, R12, RZ, PT ;  /* 0x000000ff0c00720c */ /* 0x000fe40003f45270 */
[----:B------:R-:W-:Y:S11]  /*4130*/  BRA.DIV UR12, `(.L_x_87) ;  /* 0x000000560c0c7947 */ /* 0x000ff6000b800000 */
[----:B------:R-:W0:Y:S02]  /*4140*/  SHFL.BFLY PT, R18, R19, 0x10, 0x1f ;  /* 0x0e001f0013127f89 */ /* 0x000e2400000e0000 */
[----:B0-----:R-:W-:-:S05]  /*4150*/  FADD R18, R18, R19 ;  /* 0x0000001312127221 */ /* 0x001fca0000000000 */
[----:B------:R-:W0:Y:S02]  /*4160*/  SHFL.BFLY PT, R13, R18, 0x8, 0x1f ;  /* 0x0d001f00120d7f89 */ /* 0x000e2400000e0000 */
[----:B0-----:R-:W-:-:S05]  /*4170*/  FADD R13, R18, R13 ;  /* 0x0000000d120d7221 */ /* 0x001fca0000000000 */
[----:B------:R-:W0:Y:S02]  /*4180*/  SHFL.BFLY PT, R20, R13, 0x4, 0x1f ;  /* 0x0c801f000d147f89 */ /* 0x000e2400000e0000 */
[----:B0-----:R-:W-:-:S05]  /*4190*/  FADD R20, R13, R20 ;  /* 0x000000140d147221 */ /* 0x001fca0000000000 */
[----:B------:R-:W0:Y:S02]  /*41a0*/  SHFL.BFLY PT, R21, R20, 0x2, 0x1f ;  /* 0x0c401f0014157f89 */ /* 0x000e2400000e0000 */
[----:B0-----:R-:W-:-:S05]  /*41b0*/  FADD R21, R20, R21 ;  /* 0x0000001514157221 */ /* 0x001fca0000000000 */
[----:B------:R0:W1:Y:S02]  /*41c0*/  SHFL.BFLY PT, R22, R21, 0x1, 0x1f ;  /* 0x0c201f0015167f89 */ /* 0x00006400000e0000 */
.L_x_152:
[----:B------:R-:W-:Y:S01]  /*41d0*/  BSSY.RECONVERGENT B1, `(.L_x_88) ;  /* 0x000001f000017945 */ /* 0x000fe20003800200 */
[----:B-1----:R-:W-:-:S03]  /*41e0*/  FADD R24, R21, R22 ;  /* 0x0000001615187221 */ /* 0x002fc60000000000 */
[----:B------:R-:W-:Y:S05]  /*41f0*/  @P2 BRA `(.L_x_89) ;  /* 0x0000000000702947 */ /* 0x000fea0003800000 */
[----:B------:R-:W1:Y:S01]  /*4200*/  S2UR UR15, SR_CgaCtaId ;  /* 0x00000000000f79c3 */ /* 0x000e620000008800 */
[C---:B------:R-:W-:Y:S01]  /*4210*/  LEA R13, R16.reuse, UR10, 0x2 ;  /* 0x0000000a100d7c11 */ /* 0x040fe2000f8e10ff */
[----:B------:R-:W2:Y:S01]  /*4220*/  LDCU UR18, c[0x0][0x3bc] ;  /* 0x00007780ff1277ac */ /* 0x000ea20008000800 */
[----:B------:R-:W-:Y:S01]  /*4230*/  LEA R18, R16, UR11, 0x2 ;  /* 0x0000000b10127c11 */ /* 0x000fe2000f8e10ff */
[----:B------:R-:W-:Y:S02]  /*4240*/  HFMA2 R20, -RZ, RZ, 0.96630859375, -0.0022525787353515625 ;  /* 0x3bbb989dff147431 */ /* 0x000fe400000001ff */
[----:B0-----:R-:W-:Y:S01]  /*4250*/  IMAD.MOV.U32 R21, RZ, RZ, 0x437c0000 ;  /* 0x437c0000ff157424 */ /* 0x001fe200078e00ff */
[----:B------:R-:W0:Y:S01]  /*4260*/  LDCU UR19, c[0x0][0x3bc] ;  /* 0x00007780ff1377ac */ /* 0x000e220008000800 */
[----:B------:R-:W-:Y:S01]  /*4270*/  LDS R13, [R13] ;  /* 0x000000000d0d7984 */ /* 0x000fe20000000800 */
[----:B------:R-:W-:-:S03]  /*4280*/  UMOV UR12, 0x400 ;  /* 0x00000400000c7882 */ /* 0x000fc60000000000 */
[----:B------:R-:W3:Y:S01]  /*4290*/  LDS R18, [R18] ;  /* 0x0000000012127984 */ /* 0x000ee20000000800 */
[----:B-1----:R-:W-:-:S04]  /*42a0*/  ULEA UR12, UR15, UR12, 0x18 ;  /* 0x0000000c0f0c7291 */ /* 0x002fc8000f8ec0ff */
[----:B--2---:R-:W-:-:S04]  /*42b0*/  ULEA UR12, UR18, UR12, 0x2 ;  /* 0x0000000c120c7291 */ /* 0x004fc8000f8e10ff */
[----:B0-----:R-:W-:-:S04]  /*42c0*/  ULEA UR12, UR19, UR12, 0x2 ;  /* 0x0000000c130c7291 */ /* 0x001fc8000f8e10ff */
[----:B------:R-:W-:-:S04]  /*42d0*/  ULEA UR12, UR19, UR12, 0x2 ;  /* 0x0000000c130c7291 */ /* 0x000fc8000f8e10ff */
[----:B------:R-:W-:-:S06]  /*42e0*/  ULEA UR12, UR19, UR12, 0x2 ;  /* 0x0000000c130c7291 */ /* 0x000fcc000f8e10ff */
[----:B------:R-:W-:Y:S01]  /*42f0*/  LEA R19, R16, UR12, 0x2 ;  /* 0x0000000c10137c11 */ /* 0x000fe2000f8e10ff */
[----:B---3--:R-:W-:-:S04]  /*4300*/  FADD R13, R13, -R18 ;  /* 0x800000120d0d7221 */ /* 0x008fc80000000000 */
[----:B------:R-:W0:Y:S01]  /*4310*/  LDS R22, [R19] ;  /* 0x0000000013167984 */ /* 0x000e220000000800 */
[----:B------:R-:W-:-:S04]  /*4320*/  FFMA.SAT R18, R13, R20, 0.5 ;  /* 0x3f0000000d127423 */ /* 0x000fc80000002014 */
[----:B------:R-:W-:-:S04]  /*4330*/  FFMA.RM R18, R18, R21, 12582913 ;  /* 0x4b40000112127423 */ /* 0x000fc80000004015 */
[C---:B------:R-:W-:Y:S01]  /*4340*/  FADD R20, R18.reuse, -12583039 ;  /* 0xcb40007f12147421 */ /* 0x040fe20000000000 */
[----:B------:R-:W-:-:S03]  /*4350*/  SHF.L.U32 R18, R18, 0x17, RZ ;  /* 0x0000001712127819 */ /* 0x000fc600000006ff */
[----:B------:R-:W-:-:S04]  /*4360*/  FFMA R20, R13, 1.4426950216293334961, -R20 ;  /* 0x3fb8aa3b0d147823 */ /* 0x000fc80000000814 */
[----:B------:R-:W-:-:S04]  /*4370*/  FFMA R20, R13, 1.925963033500011079e-08, R20 ;  /* 0x32a570600d147823 */ /* 0x000fc80000000014 */
[----:B------:R-:W1:Y:S02]  /*4380*/  MUFU.EX2 R13, R20 ;  /* 0x00000014000d7308 */ /* 0x000e640000000800 */
[----:B-1----:R-:W-:-:S04]  /*4390*/  FMUL R13, R18, R13 ;  /* 0x0000000d120d7220 */ /* 0x002fc80000400000 */
[----:B0-----:R-:W-:-:S05]  /*43a0*/  FFMA R22, R13, R22, R24 ;  /* 0x000000160d167223 */ /* 0x001fca0000000018 */
[----:B------:R1:W-:Y:S02]  /*43b0*/  STS [R19], R22 ;  /* 0x0000001613007388 */ /* 0x0003e40000000800 */
.L_x_89:
[----:B------:R-:W-:Y:S05]  /*43c0*/  BSYNC.RECONVERGENT B1 ;  /* 0x0000000000017941 */ /* 0x000fea0003800200 */
.L_x_88:
[----:B------:R-:W2:Y:S02]  /*43d0*/  LDC R13, c[0x0][0x360] ;  /* 0x0000d800ff0d7b82 */ /* 0x000ea40000000800 */
[----:B--2---:R-:W-:-:S04]  /*43e0*/  LEA.HI R16, R13, R16, RZ, 0x1b ;  /* 0x000000100d107211 */ /* 0x004fc800078fd8ff */
[----:B------:R-:W-:-:S13]  /*43f0*/  ISETP.GE.AND P2, PT, R16, UR20, PT ;  /* 0x0000001410007c0c */ /* 0x000fda000bf46270 */
[----:B------:R-:W-:Y:S05]  /*4400*/  @!P2 BRA `(.L_x_90) ;  /* 0xfffffff4009ca947 */ /* 0x000fea000383ffff */
.L_x_77:
[----:B0-----:R-:W-:Y:S05]  /*4410*/  BSYNC B0 ;  /* 0x0000000000007941 */ /* 0x001fea0003800000 */
.L_x_76:
[----:B------:R-:W-:-:S13]  /*4420*/  ISETP.GE.AND P0, PT, R8, R7, PT ;  /* 0x000000070800720c */ /* 0x000fda0003f06270 */
[----:B------:R-:W-:Y:S05]  /*4430*/  @P0 BRA `(.L_x_91) ;  /* 0x0000000000300947 */ /* 0x000fea0003800000 */
.L_x_92:
[----:B------:R-:W-:Y:S02]  /*4440*/  ISETP.GE.AND P0, PT, R11, R6, PT ;  /* 0x000000060b00720c */ /* 0x000fe40003f06270 */
[----:B0-----:R-:W-:-:S11]  /*4450*/  MOV R14, RZ ;  /* 0x000000ff000e7202 */ /* 0x001fd60000000f00 */
[----:B------:R-:W0:Y:S02]  /*4460*/  @!P0 LDC.64 R12, c[0x0][0x390] ;  /* 0x0000e400ff0c8b82 */ /* 0x000e240000000a00 */
[----:B0-----:R-:W-:-:S05]  /*4470*/  @!P0 IMAD.WIDE R12, R11, 0x4, R12 ;  /* 0x000000040b0c8825 */ /* 0x001fca00078e020c */
[----:B------:R-:W5:Y:S01]  /*4480*/  @!P0 LDG.E R14, desc[UR16][R12.64] ;  /* 0x000000100c0e8981 */ /* 0x000f62000c1e1900 */
[----:B------:R-:W-:-:S04]  /*4490*/  IMAD R16, RZ, RZ, -UR24 ;  /* 0x80000018ff107e24 */ /* 0x000fc8000f8e02ff */
[----:B------:R-:W-:Y:S01]  /*44a0*/  IMAD R15, R16, UR25, R11 ;  /* 0x00000019100f7c24 */ /* 0x000fe2000f8e020b */
[----:B------:R-:W-:-:S04]  /*44b0*/  IADD3 R11, PT, PT, R11, UR6, RZ ;  /* 0x000000060b0b7c10 */ /* 0x000fc8000fffe0ff */
[----:B------:R-:W-:Y:S02]  /*44c0*/  LEA R15, R15, UR21, 0x2 ;  /* 0x000000150f0f7c11 */ /* 0x000fe4000f8e10ff */
[----:B------:R-:W-:-:S03]  /*44d0*/  ISETP.GE.AND P0, PT, R11, R10, PT ;  /* 0x0000000a0b00720c */ /* 0x000fc60003f06270 */
[----:B-----5:R0:W-:Y:S10]  /*44e0*/  STS [R15], R14 ;  /* 0x0000000e0f007388 */ /* 0x0201f40000000800 */
[----:B------:R-:W-:Y:S05]  /*44f0*/  @!P0 BRA `(.L_x_92) ;  /* 0xfffffffc00d08947 */ /* 0x000fea000383ffff */
.L_x_91:
[----:B------:R-:W-:Y:S01]  /*4500*/  ISETP.GE.AND P0, PT, R8, R0, PT ;  /* 0x000000000800720c */ /* 0x000fe20003f06270 */
[----:B------:R-:W-:Y:S05]  /*4510*/  WARPSYNC.ALL ;  /* 0x0000000000007948 */ /* 0x000fea0003800000 */
[----:B------:R-:W-:Y:S06]  /*4520*/  BAR.SYNC.DEFER_BLOCKING 0x0 ;  /* 0x0000000000007b1d */ /* 0x000fec0000010000 */
[----:B------:R-:W-:Y:S04]  /*4530*/  BSSY.RECONVERGENT B0, `(.L_x_93) ;  /* 0x000011c000007945 */ /* 0x000fe80003800200 */
[----:B------:R-:W-:Y:S05]  /*4540*/  @P0 BRA `(.L_x_94) ;  /* 0x0000001000680947 */ /* 0x000fea0003800000 */
[----:B-1----:R-:W-:Y:S01]  /*4550*/  LOP3.LUT R21, R2, 0x3, RZ, 0xc0, !PT ;  /* 0x0000000302157812 */ /* 0x002fe200078ec0ff */
[----:B------:R-:W-:Y:S01]  /*4560*/  BSSY.RECONVERGENT B1, `(.L_x_95) ;  /* 0x000007b000017945 */ /* 0x000fe20003800200 */
[----:B------:R-:W-:Y:S02]  /*4570*/  MOV R19, R8 ;  /* 0x0000000800137202 */ /* 0x000fe40000000f00 */
[----:B------:R-:W-:-:S13]  /*4580*/  ISETP.NE.AND P0, PT, R21, 0x3, PT ;  /* 0x000000031500780c */ /* 0x000fda0003f05270 */
[----:B------:R-:W-:Y:S05]  /*4590*/  @!P0 BRA `(.L_x_96) ;  /* 0x0000000400dc8947 */ /* 0x000fea0003800000 */
[----:B------:R-:W1:Y:S01]  /*45a0*/  LDC R11, c[0x0][0x3a8] ;  /* 0x0000ea00ff0b7b82 */ /* 0x000e620000000800 */
[----:B------:R-:W-:Y:S01]  /*45b0*/  HFMA2 R12, -RZ, RZ, 0, 0 ;  /* 0x00000000ff0c7431 */ /* 0x000fe200000001ff */
[----:B--234-:R-:W-:Y:S01]  /*45c0*/  IABS R17, R8 ;  /* 0x0000000800117213 */ /* 0x01cfe20000000000 */
[----:B------:R-:W-:Y:S01]  /*45d0*/  UMOV UR12, 0x400 ;  /* 0x00000400000c7882 */ /* 0x000fe20000000000 */
[C---:B------:R-:W-:Y:S02]  /*45e0*/  SHF.L.U32 R22, R8.reuse, 0x2, RZ ;  /* 0x0000000208167819 */ /* 0x040fe400000006ff */
[----:B------:R-:W-:Y:S02]  /*45f0*/  IADD3 R24, PT, PT, R8, UR6, RZ ;  /* 0x0000000608187c10 */ /* 0x000fe4000fffe0ff */
[----:B------:R-:W2:Y:S01]  /*4600*/  S2UR UR15, SR_CgaCtaId ;  /* 0x00000000000f79c3 */ /* 0x000ea20000008800 */
[----:B-1----:R-:W-:-:S04]  /*4610*/  IABS R10, R11 ;  /* 0x0000000b000a7213 */ /* 0x002fc80000000000 */
[----:B0-----:R-:W0:Y:S01]  /*4620*/  I2F.RP R14, R10 ;  /* 0x0000000a000e7306 */ /* 0x001e220000209400 */
[----:B--2---:R-:W-:-:S09]  /*4630*/  ULEA UR12, UR15, UR12, 0x18 ;  /* 0x0000000c0f0c7291 */ /* 0x004fd2000f8ec0ff */
[----:B------:R-:W-:Y:S01]  /*4640*/  LDS R20, [R22+UR12] ;  /* 0x0000000c16147984 */ /* 0x000fe20008000800 */
[----:B0-----:R-:W0:Y:S02]  /*4650*/  MUFU.RCP R14, R14 ;  /* 0x0000000e000e7308 */ /* 0x001e240000001000 */
[----:B0-----:R-:W-:-:S06]  /*4660*/  VIADD R16, R14, 0xffffffe ;  /* 0x0ffffffe0e107836 */ /* 0x001fcc0000000000 */
[----:B------:R-:W0:Y:S02]  /*4670*/  F2I.FTZ.U32.TRUNC.NTZ R13, R16 ;  /* 0x00000010000d7305 */ /* 0x000e24000021f000 */
[----:B0-----:R-:W-:-:S05]  /*4680*/  IADD3 R15, PT, PT, RZ, -R13, RZ ;  /* 0x8000000dff0f7210 */ /* 0x001fca0007ffe0ff */
[----:B------:R-:W-:-:S04]  /*4690*/  IMAD R15, R15, R10, RZ ;  /* 0x0000000a0f0f7224 */ /* 0x000fc800078e02ff */
[----:B------:R-:W-:-:S04]  /*46a0*/  IMAD.HI.U32 R12, R13, R15, R12 ;  /* 0x0000000f0d0c7227 */ /* 0x000fc800078e000c */
[----:B------:R-:W-:-:S04]  /*46b0*/  IMAD.MOV.U32 R15, RZ, RZ, R17 ;  /* 0x000000ffff0f7224 */ /* 0x000fc800078e0011 */
[----:B------:R-:W-:-:S05]  /*46c0*/  IMAD.HI.U32 R13, R12, R15, RZ ;  /* 0x0000000f0c0d7227 */ /* 0x000fca00078e00ff */
[----:B------:R-:W-:-:S05]  /*46d0*/  IADD3 R14, PT, PT, -R13, RZ, RZ ;  /* 0x000000ff0d0e7210 */ /* 0x000fca0007ffe1ff */
[----:B------:R-:W-:Y:S01]  /*46e0*/  IMAD R15, R10, R14, R15 ;  /* 0x0000000e0a0f7224 */ /* 0x000fe200078e020f */
[----:B------:R-:W-:-:S04]  /*46f0*/  LOP3.LUT R14, R8, R11, RZ, 0x3c, !PT ;  /* 0x0000000b080e7212 */ /* 0x000fc800078e3cff */
[----:B------:R-:W-:Y:S02]  /*4700*/  ISETP.GT.U32.AND P1, PT, R10, R15, PT ;  /* 0x0000000f0a00720c */ /* 0x000fe40003f24070 */
[----:B------:R-:W-:-:S11]  /*4710*/  ISETP.GE.AND P2, PT, R14, RZ, PT ;  /* 0x000000ff0e00720c */ /* 0x000fd60003f46270 */
[-C--:B------:R-:W-:Y:S01]  /*4720*/  @!P1 IADD3 R15, PT, PT, R15, -R10.reuse, RZ ;  /* 0x8000000a0f0f9210 */ /* 0x080fe20007ffe0ff */
[----:B------:R-:W-:Y:S01]  /*4730*/  @!P1 VIADD R13, R13, 0x1 ;  /* 0x000000010d0d9836 */ /* 0x000fe20000000000 */
[----:B------:R-:W-:Y:S02]  /*4740*/  ISETP.NE.AND P1, PT, R21, RZ, PT ;  /* 0x000000ff1500720c */ /* 0x000fe40003f25270 */
[----:B------:R-:W-:Y:S01]  /*4750*/  ISETP.GE.U32.AND P0, PT, R15, R10, PT ;  /* 0x0000000a0f00720c */ /* 0x000fe20003f06070 */
[----:B------:R-:W-:-:S12]  /*4760*/  IMAD.MOV.U32 R15, RZ, RZ, 0x437c0000 ;  /* 0x437c0000ff0f7424 */ /* 0x000fd800078e00ff */
[----:B------:R-:W-:Y:S02]  /*4770*/  @P0 IADD3 R13, PT, PT, R13, 0x1, RZ ;  /* 0x000000010d0d0810 */ /* 0x000fe40007ffe0ff */
[----:B------:R-:W-:Y:S02]  /*4780*/  ISETP.NE.AND P0, PT, R11, RZ, PT ;  /* 0x000000ff0b00720c */ /* 0x000fe40003f05270 */
[----:B------:R-:W-:Y:S02]  /*4790*/  MOV R14, R13 ;  /* 0x0000000d000e7202 */ /* 0x000fe40000000f00 */
[----:B------:R-:W-:-:S03]  /*47a0*/  LOP3.LUT R13, RZ, R11, RZ, 0x33, !PT ;  /* 0x0000000bff0d7212 */ /* 0x000fc600078e33ff */
[----:B------:R-:W-:-:S05]  /*47b0*/  @!P2 IMAD.MOV R14, RZ, RZ, -R14 ;  /* 0x000000ffff0ea224 */ /* 0x000fca00078e0a0e */
[----:B------:R-:W-:-:S04]  /*47c0*/  SEL R14, R13, R14, !P0 ;  /* 0x0000000e0d0e7207 */ /* 0x000fc80004000000 */
[C---:B------:R-:W-:Y:S02]  /*47d0*/  LEA R16, R14.reuse, UR10, 0x2 ;  /* 0x0000000a0e107c11 */ /* 0x040fe4000f8e10ff */
[----:B------:R-:W-:Y:S01]  /*47e0*/  LEA R17, R14, UR11, 0x2 ;  /* 0x0000000b0e117c11 */ /* 0x000fe2000f8e10ff */
[----:B------:R-:W-:-:S03]  /*47f0*/  HFMA2 R14, -RZ, RZ, 0.96630859375, -0.0022525787353515625 ;  /* 0x3bbb989dff0e7431 */ /* 0x000fc600000001ff */
[----:B------:R-:W-:Y:S04]  /*4800*/  LDS R16, [R16] ;  /* 0x0000000010107984 */ /* 0x000fe80000000800 */
[----:B------:R-:W0:Y:S02]  /*4810*/  LDS R17, [R17] ;  /* 0x0000000011117984 */ /* 0x000e240000000800 */
[----:B0-----:R-:W-:-:S04]  /*4820*/  FADD R19, R16, -R17 ;  /* 0x8000001110137221 */ /* 0x001fc80000000000 */
[----:B------:R-:W-:-:S04]  /*4830*/  FFMA.SAT R18, R19, R14, 0.5 ;  /* 0x3f00000013127423 */ /* 0x000fc8000000200e */
[----:B------:R-:W-:-:S04]  /*4840*/  FFMA.RM R18, R18, R15, 12582913 ;  /* 0x4b40000112127423 */ /* 0x000fc8000000400f */
[C---:B------:R-:W-:Y:S01]  /*4850*/  FADD R16, R18.reuse, -12583039 ;  /* 0xcb40007f12107421 */ /* 0x040fe20000000000 */
[----:B------:R-:W-:-:S03]  /*4860*/  SHF.L.U32 R18, R18, 0x17, RZ ;  /* 0x0000001712127819 */ /* 0x000fc600000006ff */
[----:B------:R-:W-:-:S04]  /*4870*/  FFMA R16, R19, 1.4426950216293334961, -R16 ;  /* 0x3fb8aa3b13107823 */ /* 0x000fc80000000810 */
[----:B------:R-:W-:Y:S01]  /*4880*/  FFMA R16, R19, 1.925963033500011079e-08, R16 ;  /* 0x32a5706013107823 */ /* 0x000fe20000000010 */
[----:B------:R-:W-:-:S03]  /*4890*/  IMAD.MOV.U32 R19, RZ, RZ, R24 ;  /* 0x000000ffff137224 */ /* 0x000fc600078e0018 */
[----:B------:R-:W0:Y:S02]  /*48a0*/  MUFU.EX2 R17, R16 ;  /* 0x0000001000117308 */ /* 0x000e240000000800 */
[----:B0-----:R-:W-:-:S04]  /*48b0*/  FMUL R17, R18, R17 ;  /* 0x0000001112117220 */ /* 0x001fc80000400000 */
[----:B------:R-:W-:Y:S01]  /*48c0*/  FMUL R17, R17, R20 ;  /* 0x0000001411117220 */ /* 0x000fe20000400000 */
[----:B------:R-:W-:-:S04]  /*48d0*/  IADD3 R20, PT, PT, R22, UR12, RZ ;  /* 0x0000000c16147c10 */ /* 0x000fc8000fffe0ff */
[----:B------:R1:W-:Y:S01]  /*48e0*/  STS [R22+UR12], R17 ;  /* 0x0000001116007988 */ /* 0x0003e2000800080c */
[----:B------:R-:W-:Y:S05]  /*48f0*/  @!P1 BRA `(.L_x_96) ;  /* 0x0000000400049947 */ /* 0x000fea0003800000 */
[----:B-1----:R-:W-:Y:S01]  /*4900*/  IABS R17, R24 ;  /* 0x0000001800117213 */ /* 0x002fe20000000000 */
[----:B------:R-:W0:Y:S04]  /*4910*/  LDC R23, c[0x0][0x360] ;  /* 0x0000d800ff177b82 */ /* 0x000e280000000800 */
[----:B------:R-:W-:-:S05]  /*4920*/  IMAD.HI.U32 R16, R12, R17, RZ ;  /* 0x000000110c107227 */ /* 0x000fca00078e00ff */
[----:B------:R-:W-:-:S05]  /*4930*/  IADD3 R18, PT, PT, -R16, RZ, RZ ;  /* 0x000000ff10127210 */ /* 0x000fca0007ffe1ff */
[----:B------:R-:W-:-:S05]  /*4940*/  IMAD R17, R10, R18, R17 ;  /* 0x000000120a117224 */ /* 0x000fca00078e0211 */
[----:B------:R-:W-:Y:S02]  /*4950*/  ISETP.GT.U32.AND P2, PT, R10, R17, PT ;  /* 0x000000110a00720c */ /* 0x000fe40003f44070 */
[----:B0-----:R-:W-:-:S05]  /*4960*/  LEA R26, R23, R20, 0x2 ;  /* 0x00000014171a7211 */ /* 0x001fca00078e10ff */
[----:B------:R-:W-:Y:S06]  /*4970*/  LDS R22, [R26] ;  /* 0x000000001a167984 */ /* 0x000fec0000000800 */
[----:B------:R-:W-:Y:S01]  /*4980*/  @!P2 IMAD.IADD R17, R17, 0x1, -R10 ;  /* 0x000000011111a824 */ /* 0x000fe200078e0a0a */
[----:B------:R-:W-:-:S04]  /*4990*/  @!P2 IADD3 R16, PT, PT, R16, 0x1, RZ ;  /* 0x000000011010a810 */ /* 0x000fc80007ffe0ff */
[----:B------:R-:W-:Y:S02]  /*49a0*/  ISETP.GE.U32.AND P1, PT, R17, R10, PT ;  /* 0x0000000a1100720c */ /* 0x000fe40003f26070 */
[----:B------:R-:W-:-:S04]  /*49b0*/  LOP3.LUT R17, R24, R11, RZ, 0x3c, !PT ;  /* 0x0000000b18117212 */ /* 0x000fc800078e3cff */
[----:B------:R-:W-:-:S07]  /*49c0*/  ISETP.GE.AND P3, PT, R17, RZ, PT ;  /* 0x000000ff1100720c */ /* 0x000fce0003f66270 */
[----:B------:R-:W-:Y:S02]  /*49d0*/  @P1 IADD3 R16, PT, PT, R16, 0x1, RZ ;  /* 0x0000000110101810 */ /* 0x000fe40007ffe0ff */
[----:B------:R-:W-:-:S04]  /*49e0*/  ISETP.NE.AND P1, PT, R21, 0x1, PT ;  /* 0x000000011500780c */ /* 0x000fc80003f25270 */
[----:B------:R-:W-:-:S05]  /*49f0*/  @!P3 IMAD.MOV R16, RZ, RZ, -R16 ;  /* 0x000000ffff10b224 */ /* 0x000fca00078e0a10 */
[----:B------:R-:W-:-:S04]  /*4a00*/  SEL R16, R13, R16, !P0 ;  /* 0x000000100d107207 */ /* 0x000fc80004000000 */
[C---:B------:R-:W-:Y:S02]  /*4a10*/  LEA R17, R16.reuse, UR10, 0x2 ;  /* 0x0000000a10117c11 */ /* 0x040fe4000f8e10ff */
[----:B------:R-:W-:-:S04]  /*4a20*/  LEA R16, R16, UR11, 0x2 ;  /* 0x0000000b10107c11 */ /* 0x000fc8000f8e10ff */
        /* <DEDUP_REMOVED lines=9> */
[----:B------:R-:W-:-:S03]  /*4ac0*/  VIADD R19, R24, UR6 ;  /* 0x0000000618137c36 */ /* 0x000fc60008000000 */
[----:B------:R-:W0:Y:S02]  /*4ad0*/  MUFU.EX2 R17, R20 ;  /* 0x0000001400117308 */ /* 0x000e240000000800 */
[----:B0-----:R-:W-:-:S04]  /*4ae0*/  FMUL R17, R18, R17 ;  /* 0x0000001112117220 */ /* 0x001fc80000400000 */
[----:B------:R-:W-:-:S05]  /*4af0*/  FMUL R17, R17, R22 ;  /* 0x0000001611117220 */ /* 0x000fca0000400000 */
[----:B------:R0:W-:Y:S01]  /*4b00*/  STS [R26], R17 ;  /* 0x000000111a007388 */ /* 0x0001e20000000800 */
[----:B------:R-:W-:Y:S05]  /*4b10*/  @!P1 BRA `(.L_x_96) ;  /* 0x00000000007c9947 */ /* 0x000fea0003800000 */
[----:B0-----:R-:W-:Y:S02]  /*4b20*/  IABS R17, R19 ;  /* 0x0000001300117213 */ /* 0x001fe40000000000 */
[C---:B------:R-:W-:Y:S02]  /*4b30*/  LOP3.LUT R11, R19.reuse, R11, RZ, 0x3c, !PT ;  /* 0x0000000b130b7212 */ /* 0x040fe400078e3cff */
[----:B------:R-:W-:Y:S01]  /*4b40*/  IADD3 R19, PT, PT, R19, UR6, RZ ;  /* 0x0000000613137c10 */ /* 0x000fe2000fffe0ff */
[----:B------:R-:W-:Y:S01]  /*4b50*/  IMAD.HI.U32 R12, R12, R17, RZ ;  /* 0x000000110c0c7227 */ /* 0x000fe200078e00ff */
[----:B------:R-:W-:-:S04]  /*4b60*/  ISETP.GE.AND P3, PT, R11, RZ, PT ;  /* 0x000000ff0b00720c */ /* 0x000fc80003f66270 */
[----:B------:R-:W-:-:S05]  /*4b70*/  IADD3 R16, PT, PT, -R12, RZ, RZ ;  /* 0x000000ff0c107210 */ /* 0x000fca0007ffe1ff */
[----:B------:R-:W-:-:S05]  /*4b80*/  IMAD R17, R10, R16, R17 ;  /* 0x000000100a117224 */ /* 0x000fca00078e0211 */
[----:B------:R-:W-:-:S13]  /*4b90*/  ISETP.GT.U32.AND P2, PT, R10, R17, PT ;  /* 0x000000110a00720c */ /* 0x000fda0003f44070 */
[----:B------:R-:W-:Y:S01]  /*4ba0*/  @!P2 IADD3 R17, PT, PT, R17, -R10, RZ ;  /* 0x8000000a1111a210 */ /* 0x000fe20007ffe0ff */
[----:B------:R-:W-:-:S03]  /*4bb0*/  @!P2 VIADD R12, R12, 0x1 ;  /* 0x000000010c0ca836 */ /* 0x000fc60000000000 */
[----:B------:R-:W-:-:S13]  /*4bc0*/  ISETP.GE.U32.AND P1, PT, R17, R10, PT ;  /* 0x0000000a1100720c */ /* 0x000fda0003f26070 */
[----:B------:R-:W-:-:S04]  /*4bd0*/  @P1 IADD3 R12, PT, PT, R12, 0x1, RZ ;  /* 0x000000010c0c1810 */ /* 0x000fc80007ffe0ff */
[----:B------:R-:W-:-:S04]  /*4be0*/  @!P3 IADD3 R12, PT, PT, -R12, RZ, RZ ;  /* 0x000000ff0c0cb210 */ /* 0x000fc80007ffe1ff */
[----:B------:R-:W-:Y:S01]  /*4bf0*/  SEL R12, R13, R12, !P0 ;  /* 0x0000000c0d0c7207 */ /* 0x000fe20004000000 */
[----:B------:R-:W-:-:S03]  /*4c00*/  IMAD R13, R23, 0x4, R26 ;  /* 0x00000004170d7824 */ /* 0x000fc600078e021a */
[C---:B------:R-:W-:Y:S02]  /*4c10*/  LEA R10, R12.reuse, UR10, 0x2 ;  /* 0x0000000a0c0a7c11 */ /* 0x040fe4000f8e10ff */
[----:B------:R-:W-:Y:S01]  /*4c20*/  LEA R12, R12, UR11, 0x2 ;  /* 0x0000000b0c0c7c11 */ /* 0x000fe2000f8e10ff */
[----:B------:R-:W-:Y:S04]  /*4c30*/  LDS R18, [R13] ;  /* 0x000000000d127984 */ /* 0x000fe80000000800 */
        /* <DEDUP_REMOVED lines=8> */
[----:B------:R-:W-:-:S04]  /*4cc0*/  FFMA R16, R11, 1.925963033500011079e-08, R16 ;  /* 0x32a570600b107823 */ /* 0x000fc80000000010 */
[----:B------:R-:W0:Y:S02]  /*4cd0*/  MUFU.EX2 R11, R16 ;  /* 0x00000010000b7308 */ /* 0x000e240000000800 */
[----:B0-----:R-:W-:-:S04]  /*4ce0*/  FMUL R11, R14, R11 ;  /* 0x0000000b0e0b7220 */ /* 0x001fc80000400000 */
[----:B------:R-:W-:-:S05]  /*4cf0*/  FMUL R18, R11, R18 ;  /* 0x000000120b127220 */ /* 0x000fca0000400000 */
[----:B------:R0:W-:Y:S02]  /*4d00*/  STS [R13], R18 ;  /* 0x000000120d007388 */ /* 0x0001e40000000800 */
.L_x_96:
[----:B------:R-:W-:Y:S05]  /*4d10*/  BSYNC.RECONVERGENT B1 ;  /* 0x0000000000017941 */ /* 0x000fea0003800200 */
.L_x_95:
[----:B------:R-:W-:-:S13]  /*4d20*/  ISETP.GE.U32.AND P0, PT, R2, 0x3, PT ;  /* 0x000000030200780c */ /* 0x000fda0003f06070 */
[----:B------:R-:W-:Y:S05]  /*4d30*/  @!P0 BRA `(.L_x_94) ;  /* 0x00000008006c8947 */ /* 0x000fea0003800000 */
[----:B------:R-:W5:Y:S01]  /*4d40*/  LDC R10, c[0x0][0x3a8] ;  /* 0x0000ea00ff0a7b82 */ /* 0x000f620000000800 */
[----:B0-----:R-:W-:Y:S02]  /*4d50*/  MOV R14, RZ ;  /* 0x000000ff000e7202 */ /* 0x001fe40000000f00 */
[----:B-----5:R-:W-:-:S05]  /*4d60*/  IABS R13, R10 ;  /* 0x0000000a000d7213 */ /* 0x020fca0000000000 */
[----:B------:R-:W0:Y:S01]  /*4d70*/  LDC R10, c[0x0][0x3a8] ;  /* 0x0000ea00ff0a7b82 */ /* 0x000e220000000800 */
[----:B------:R-:W5:Y:S08]  /*4d80*/  I2F.RP R11, R13 ;  /* 0x0000000d000b7306 */ /* 0x000f700000209400 */
[----:B-----5:R-:W5:Y:S02]  /*4d90*/  MUFU.RCP R11, R11 ;  /* 0x0000000b000b7308 */ /* 0x020f640000001000 */
[----:B-----5:R-:W-:-:S06]  /*4da0*/  VIADD R15, R11, 0xffffffe ;  /* 0x0ffffffe0b0f7836 */ /* 0x020fcc0000000000 */
[----:B------:R-:W5:Y:S02]  /*4db0*/  F2I.FTZ.U32.TRUNC.NTZ R15, R15 ;  /* 0x0000000f000f7305 */ /* 0x000f64000021f000 */
[----:B-----5:R-:W-:-:S05]  /*4dc0*/  IADD3 R12, PT, PT, RZ, -R15, RZ ;  /* 0x8000000fff0c7210 */ /* 0x020fca0007ffe0ff */
[----:B-1234-:R-:W-:-:S04]  /*4dd0*/  IMAD R17, R12, R13, RZ ;  /* 0x0000000d0c117224 */ /* 0x01efc800078e02ff */
[----:B0-----:R-:W-:-:S07]  /*4de0*/  IMAD.HI.U32 R14, R15, R17, R14 ;  /* 0x000000110f0e7227 */ /* 0x001fce00078e000e */
.L_x_97:
[----:B------:R-:W-:Y:S01]  /*4df0*/  IABS R12, R19 ;  /* 0x00000013000c7213 */ /* 0x000fe20000000000 */
[----:B0-----:R-:W0:Y:S01]  /*4e00*/  S2UR UR15, SR_CgaCtaId ;  /* 0x00000000000f79c3 */ /* 0x001e220000008800 */
[----:B------:R-:W-:Y:S01]  /*4e10*/  IABS R11, R10 ;  /* 0x0000000a000b7213 */ /* 0x000fe20000000000 */
[----:B------:R-:W-:Y:S01]  /*4e20*/  UMOV UR12, 0x400 ;  /* 0x00000400000c7882 */ /* 0x000fe20000000000 */
[----:B------:R-:W-:Y:S01]  /*4e30*/  IADD3 R25, PT, PT, R19, UR6, RZ ;  /* 0x0000000613197c10 */ /* 0x000fe2000fffe0ff */
[----:B------:R-:W-:Y:S01]  /*4e40*/  IMAD.HI.U32 R14, R14, R12, RZ ;  /* 0x0000000c0e0e7227 */ /* 0x000fe200078e00ff */
[----:B------:R-:W1:Y:S02]  /*4e50*/  I2F.RP R16, R11 ;  /* 0x0000000b00107306 */ /* 0x000e640000209400 */
[----:B------:R-:W-:Y:S01]  /*4e60*/  IABS R22, R25 ;  /* 0x0000001900167213 */ /* 0x000fe20000000000 */
[----:B------:R-:W-:Y:S02]  /*4e70*/  IMAD.MOV R15, RZ, RZ, -R14 ;  /* 0x000000ffff0f7224 */ /* 0x000fe400078e0a0e */
[----:B------:R-:W-:-:S02]  /*4e80*/  VIADD R27, R25, UR6 ;  /* 0x00000006191b7c36 */ /* 0x000fc40008000000 */
[----:B------:R-:W-:-:S03]  /*4e90*/  IMAD R12, R11, R15, R12 ;  /* 0x0000000f0b0c7224 */ /* 0x000fc600078e020c */
[----:B------:R-:W-:Y:S02]  /*4ea0*/  IABS R24, R27 ;  /* 0x0000001b00187213 */ /* 0x000fe40000000000 */
[----:B------:R-:W-:Y:S01]  /*4eb0*/  ISETP.GT.U32.AND P1, PT, R13, R12, PT ;  /* 0x0000000c0d00720c */ /* 0x000fe20003f24070 */
[----:B-1----:R-:W1:Y:S01]  /*4ec0*/  MUFU.RCP R16, R16 ;  /* 0x0000001000107308 */ /* 0x002e620000001000 */
[----:B0-----:R-:W-:-:S11]  /*4ed0*/  ULEA UR12, UR15, UR12, 0x18 ;  /* 0x0000000c0f0c7291 */ /* 0x001fd6000f8ec0ff */
[----:B------:R-:W-:Y:S02]  /*4ee0*/  @!P1 IADD3 R12, PT, PT, R12, -R11, RZ ;  /* 0x8000000b0c0c9210 */ /* 0x000fe40007ffe0ff */
[----:B------:R-:W-:Y:S02]  /*4ef0*/  @!P1 IADD3 R14, PT, PT, R14, 0x1, RZ ;  /* 0x000000010e0e9810 */ /* 0x000fe40007ffe0ff */
[----:B------:R-:W-:Y:S02]  /*4f00*/  ISETP.GE.U32.AND P0, PT, R12, R13, PT ;  /* 0x0000000d0c00720c */ /* 0x000fe40003f06070 */
[----:B------:R-:W-:Y:S02]  /*4f10*/  LOP3.LUT R12, R19, R10, RZ, 0x3c, !PT ;  /* 0x0000000a130c7212 */ /* 0x000fe400078e3cff */
[----:B-1----:R-:W-:Y:S02]  /*4f20*/  IADD3 R15, PT, PT, R16, 0xffffffe, RZ ;  /* 0x0ffffffe100f7810 */ /* 0x002fe40007ffe0ff */
[----:B------:R-:W-:-:S02]  /*4f30*/  ISETP.GE.AND P2, PT, R12, RZ, PT ;  /* 0x000000ff0c00720c */ /* 0x000fc40003f46270 */
[----:B------:R-:W-:Y:S02]  /*4f40*/  LOP3.LUT R12, RZ, R10, RZ, 0x33, !PT ;  /* 0x0000000aff0c7212 */ /* 0x000fe400078e33ff */
[----:B------:R-:W0:Y:S01]  /*4f50*/  F2I.FTZ.U32.TRUNC.NTZ R15, R15 ;  /* 0x0000000f000f7305 */ /* 0x000e22000021f000 */
[----:B------:R-:W-:Y:S02]  /*4f60*/  LEA R23, R19, UR12, 0x2 ;  /* 0x0000000c13177c11 */ /* 0x000fe4000f8e10ff */
[----:B------:R-:W-:Y:S01]  /*4f70*/  @P0 VIADD R14, R14, 0x1 ;  /* 0x000000010e0e0836 */ /* 0x000fe20000000000 */
[----:B------:R-:W-:Y:S02]  /*4f80*/  ISETP.NE.AND P0, PT, R10, RZ, PT ;  /* 0x000000ff0a00720c */ /* 0x000fe40003f05270 */
[----:B------:R-:W-:Y:S03]  /*4f90*/  LDS R20, [R23] ;  /* 0x0000000017147984 */ /* 0x000fe60000000800 */
[----:B------:R-:W-:-:S04]  /*4fa0*/  @!P2 IADD3 R14, PT, PT, -R14, RZ, RZ ;  /* 0x000000ff0e0ea210 */ /* 0x000fc80007ffe1ff */
[----:B------:R-:W-:-:S04]  /*4fb0*/  SEL R14, R12, R14, !P0 ;  /* 0x0000000e0c0e7207 */ /* 0x000fc80004000000 */
[C---:B------:R-:W-:Y:S02]  /*4fc0*/  LEA R17, R14.reuse, UR11, 0x2 ;  /* 0x0000000b0e117c11 */ /* 0x040fe4000f8e10ff */
[----:B------:R-:W-:Y:S01]  /*4fd0*/  LEA R13, R14, UR10, 0x2 ;  /* 0x0000000a0e0d7c11 */ /* 0x000fe2000f8e10ff */
[----:B0-----:R-:W-:-:S03]  /*4fe0*/  IMAD.MOV R14, RZ, RZ, -R15 ;  /* 0x000000ffff0e7224 */ /* 0x001fc600078e0a0f */
[----:B------:R-:W-:Y:S01]  /*4ff0*/  LDS R17, [R17] ;  /* 0x0000000011117984 */ /* 0x000fe20000000800 */
[----:B------:R-:W-:Y:S02]  /*5000*/  IMAD R21, R14, R11, RZ ;  /* 0x0000000b0e157224 */ /* 0x000fe400078e02ff */
[----:B------:R-:W-:Y:S01]  /*5010*/  HFMA2 R14, -RZ, RZ, 0, 0 ;  /* 0x00000000ff0e7431 */ /* 0x000fe200000001ff */
[----:B------:R0:W1:Y:S04]  /*5020*/  LDS R16, [R13] ;  /* 0x000000000d107984 */ /* 0x0000680000000800 */
[----:B------:R-:W-:-:S04]  /*5030*/  IMAD.HI.U32 R14, R15, R21, R14 ;  /* 0x000000150f0e7227 */ /* 0x000fc800078e000e */
[----:B------:R-:W-:Y:S02]  /*5040*/  HFMA2 R15, -RZ, RZ, 0.96630859375, -0.0022525787353515625 ;  /* 0x3bbb989dff0f7431 */ /* 0x000fe400000001ff */
[----:B------:R-:W-:-:S04]  /*5050*/  IMAD.HI.U32 R21, R14, R22, RZ ;  /* 0x000000160e157227 */ /* 0x000fc800078e00ff */
[----:B0-----:R-:W-:-:S04]  /*5060*/  IMAD.MOV R13, RZ, RZ, -R21 ;  /* 0x000000ffff0d7224 */ /* 0x001fc800078e0a15 */
[----:B------:R-:W-:Y:S01]  /*5070*/  IMAD R22, R11, R13, R22 ;  /* 0x0000000d0b167224 */ /* 0x000fe200078e0216 */
[----:B------:R-:W-:-:S04]  /*5080*/  MOV R13, R11 ;  /* 0x0000000b000d7202 */ /* 0x000fc80000000f00 */
[----:B------:R-:W-:Y:S01]  /*5090*/  ISETP.GT.U32.AND P2, PT, R13, R22, PT ;  /* 0x000000160d00720c */ /* 0x000fe20003f44070 */
[----:B-1----:R-:W-:Y:S01]  /*50a0*/  FADD R18, R16, -R17 ;  /* 0x8000001110127221 */ /* 0x002fe20000000000 */
[----:B------:R-:W-:-:S11]  /*50b0*/  IMAD.MOV.U32 R16, RZ, RZ, 0x437c0000 ;  /* 0x437c0000ff107424 */ /* 0x000fd600078e00ff */
[----:B------:R-:W-:Y:S01]  /*50c0*/  @!P2 IADD3 R22, PT, PT, R22, -R11, RZ ;  /* 0x8000000b1616a210 */ /* 0x000fe20007ffe0ff */
[----:B------:R-:W-:Y:S01]  /*50d0*/  FFMA.SAT R17, R18, R15, 0.5 ;  /* 0x3f00000012117423 */ /* 0x000fe2000000200f */
[----:B------:R-:W-:Y:S02]  /*50e0*/  @!P2 IADD3 R21, PT, PT, R21, 0x1, RZ ;  /* 0x000000011515a810 */ /* 0x000fe40007ffe0ff */
[----:B------:R-:W-:Y:S01]  /*50f0*/  ISETP.GE.U32.AND P1, PT, R22, R13, PT ;  /* 0x0000000d1600720c */ /* 0x000fe20003f26070 */
[----:B------:R-:W-:Y:S01]  /*5100*/  FFMA.RM R17, R17, R16, 12582913 ;  /* 0x4b40000111117423 */ /* 0x000fe20000004010 */
[----:B------:R-:W-:-:S03]  /*5110*/  LOP3.LUT R22, R25, R10, RZ, 0x3c, !PT ;  /* 0x0000000a19167212 */ /* 0x000fc600078e3cff */
[C---:B------:R-:W-:Y:S01]  /*5120*/  FADD R19, R17.reuse, -12583039 ;  /* 0xcb40007f11137421 */ /* 0x040fe20000000000 */
[----:B------:R-:W-:Y:S01]  /*5130*/  ISETP.GE.AND P3, PT, R22, RZ, PT ;  /* 0x000000ff1600720c */ /* 0x000fe20003f66270 */
[----:B------:R-:W-:Y:S01]  /*5140*/  IMAD.HI.U32 R22, R14, R24, RZ ;  /* 0x000000180e167227 */ /* 0x000fe200078e00ff */
[----:B------:R-:W-:-:S03]  /*5150*/  SHF.L.U32 R17, R17, 0x17, RZ ;  /* 0x0000001711117819 */ /* 0x000fc600000006ff */
[----:B------:R-:W-:-:S04]  /*5160*/  FFMA R19, R18, 1.4426950216293334961, -R19 ;  /* 0x3fb8aa3b12137823 */ /* 0x000fc80000000813 */
[----:B------:R-:W-:Y:S01]  /*5170*/  FFMA R19, R18, 1.925963033500011079e-08, R19 ;  /* 0x32a5706012137823 */ /* 0x000fe20000000013 */
[----:B------:R-:W-:-:S03]  /*5180*/  @P1 VIADD R21, R21, 0x1 ;  /* 0x0000000115151836 */ /* 0x000fc60000000000 */
[----:B------:R0:W1:Y:S02]  /*5190*/  MUFU.EX2 R18, R19 ;  /* 0x0000001300127308 */ /* 0x0000640000000800 */
[----:B------:R-:W-:-:S04]  /*51a0*/  @!P3 IADD3 R21, PT, PT, -R21, RZ, RZ ;  /* 0x000000ff1515b210 */ /* 0x000fc80007ffe1ff */
[----:B------:R-:W-:Y:S02]  /*51b0*/  SEL R21, R12, R21, !P0 ;  /* 0x000000150c157207 */ /* 0x000fe40004000000 */
[----:B0-----:R-:W-:-:S05]  /*51c0*/  IADD3 R19, PT, PT, -R22, RZ, RZ ;  /* 0x000000ff16137210 */ /* 0x001fca0007ffe1ff */
[----:B------:R-:W-:Y:S02]  /*51d0*/  IMAD R24, R11, R19, R24 ;  /* 0x000000130b187224 */ /* 0x000fe400078e0218 */
[----:B-1----:R-:W-:Y:S01]  /*51e0*/  FMUL R17, R17, R18 ;  /* 0x0000001211117220 */ /* 0x002fe20000400000 */
[C---:B------:R-:W-:Y:S02]  /*51f0*/  LEA R18, R21.reuse, UR10, 0x2 ;  /* 0x0000000a15127c11 */ /* 0x040fe4000f8e10ff */
[----:B------:R-:W-:Y:S01]  /*5200*/  LEA R21, R21, UR11, 0x2 ;  /* 0x0000000b15157c11 */ /* 0x000fe2000f8e10ff */
[----:B------:R-:W-:Y:S01]  /*5210*/  FMUL R20, R17, R20 ;  /* 0x0000001411147220 */ /* 0x000fe20000400000 */
[----:B------:R-:W-:Y:S01]  /*5220*/  ISETP.GT.U32.AND P2, PT, R13, R24, PT ;  /* 0x000000180d00720c */ /* 0x000fe20003f44070 */
[----:B------:R-:W0:Y:S03]  /*5230*/  LDC R17, c[0x0][0x360] ;  /* 0x0000d800ff117b82 */ /* 0x000e260000000800 */
[----:B------:R1:W-:Y:S04]  /*5240*/  STS [R23], R20 ;  /* 0x0000001417007388 */ /* 0x0003e80000000800 */
[----:B------:R-:W-:Y:S04]  /*5250*/  LDS R18, [R18] ;  /* 0x0000000012127984 */ /* 0x000fe80000000800 */
[----:B------:R-:W2:Y:S01]  /*5260*/  LDS R21, [R21] ;  /* 0x0000000015157984 */ /* 0x000ea20000000800 */
[----:B------:R-:W-:Y:S01]  /*5270*/  @!P2 IMAD.IADD R24, R24, 0x1, -R11 ;  /* 0x000000011818a824 */ /* 0x000fe200078e0a0b */
[----:B-1----:R-:W-:-:S02]  /*5280*/  LOP3.LUT R20, R27, R10, RZ, 0x3c, !PT ;  /* 0x0000000a1b147212 */ /* 0x002fc400078e3cff */
[----:B------:R-:W-:Y:S02]  /*5290*/  @!P2 IADD3 R22, PT, PT, R22, 0x1, RZ ;  /* 0x000000011616a810 */ /* 0x000fe40007ffe0ff */
[----:B------:R-:W-:Y:S02]  /*52a0*/  ISETP.GE.U32.AND P1, PT, R24, R13, PT ;  /* 0x0000000d1800720c */ /* 0x000fe40003f26070 */
[----:B------:R-:W-:Y:S02]  /*52b0*/  ISETP.GE.AND P3, PT, R20, RZ, PT ;  /* 0x000000ff1400720c */ /* 0x000fe40003f66270 */
[----:B0-----:R-:W-:-:S05]  /*52c0*/  LEA R25, R17, R23, 0x2 ;  /* 0x0000001711197211 */ /* 0x001fca00078e10ff */
[----:B------:R-:W0:Y:S04]  /*52d0*/  LDS R23, [R25] ;  /* 0x0000000019177984 */ /* 0x000e280000000800 */
[----:B------:R-:W-:-:S04]  /*52e0*/  @P1 IADD3 R22, PT, PT, R22, 0x1, RZ ;  /* 0x0000000116161810 */ /* 0x000fc80007ffe0ff */
[----:B------:R-:W-:-:S04]  /*52f0*/  @!P3 IADD3 R22, PT, PT, -R22, RZ, RZ ;  /* 0x000000ff1616b210 */ /* 0x000fc80007ffe1ff */
[----:B------:R-:W-:-:S04]  /*5300*/  SEL R22, R12, R22, !P0 ;  /* 0x000000160c167207 */ /* 0x000fc80004000000 */
[C---:B------:R-:W-:Y:S02]  /*5310*/  LEA R20, R22.reuse, UR10, 0x2 ;  /* 0x0000000a16147c11 */ /* 0x040fe4000f8e10ff */
[----:B------:R-:W-:Y:S01]  /*5320*/  LEA R22, R22, UR11, 0x2 ;  /* 0x0000000b16167c11 */ /* 0x000fe2000f8e10ff */
[----:B--2---:R-:W-:-:S04]  /*5330*/  FADD R18, R18, -R21 ;  /* 0x8000001512127221 */ /* 0x004fc80000000000 */
[----:B------:R-:W-:-:S04]  /*5340*/  FFMA.SAT R19, R18, R15, 0.5 ;  /* 0x3f00000012137423 */ /* 0x000fc8000000200f */
[----:B------:R-:W-:-:S04]  /*5350*/  FFMA.RM R19, R19, R16, 12582913 ;  /* 0x4b40000113137423 */ /* 0x000fc80000004010 */
[C---:B------:R-:W-:Y:S01]  /*5360*/  FADD R21, R19.reuse, -12583039 ;  /* 0xcb40007f13157421 */ /* 0x040fe20000000000 */
[----:B------:R-:W-:-:S03]  /*5370*/  IMAD.SHL.U32 R19, R19, 0x800000, RZ ;  /* 0x0080000013137824 */ /* 0x000fc600078e00ff */
[----:B------:R-:W-:-:S04]  /*5380*/  FFMA R21, R18, 1.4426950216293334961, -R21 ;  /* 0x3fb8aa3b12157823 */ /* 0x000fc80000000815 */
[----:B------:R-:W-:-:S04]  /*5390*/  FFMA R21, R18, 1.925963033500011079e-08, R21 ;  /* 0x32a5706012157823 */ /* 0x000fc80000000015 */
[----:B------:R-:W1:Y:S02]  /*53a0*/  MUFU.EX2 R18, R21 ;  /* 0x0000001500127308 */ /* 0x000e640000000800 */
[----:B-1----:R-:W-:Y:S01]  /*53b0*/  FMUL R18, R19, R18 ;  /* 0x0000001213127220 */ /* 0x002fe20000400000 */
[----:B------:R-:W-:Y:S02]  /*53c0*/  IADD3 R19, PT, PT, R27, UR6, RZ ;  /* 0x000000061b137c10 */ /* 0x000fe4000fffe0ff */
[----:B------:R-:W-:Y:S01]  /*53d0*/  LEA R27, R17, R25, 0x2 ;  /* 0x00000019111b7211 */ /* 0x000fe200078e10ff */
[----:B0-----:R-:W-:Y:S01]  /*53e0*/  FMUL R18, R18, R23 ;  /* 0x0000001712127220 */ /* 0x001fe20000400000 */
[----:B------:R-:W-:-:S04]  /*53f0*/  IABS R26, R19 ;  /* 0x00000013001a7213 */ /* 0x000fc80000000000 */
[----:B------:R-:W-:Y:S01]  /*5400*/  STS [R25], R18 ;  /* 0x0000001219007388 */ /* 0x000fe20000000800 */
[----:B------:R-:W-:-:S03]  /*5410*/  IMAD.HI.U32 R24, R14, R26, RZ ;  /* 0x0000001a0e187227 */ /* 0x000fc600078e00ff */
[----:B------:R-:W-:Y:S01]  /*5420*/  LDS R20, [R20] ;  /* 0x0000000014147984 */ /* 0x000fe20000000800 */
[----:B------:R-:W-:-:S03]  /*5430*/  IMAD.MOV R23, RZ, RZ, -R24 ;  /* 0x000000ffff177224 */ /* 0x000fc600078e0a18 */
[----:B------:R-:W0:Y:S01]  /*5440*/  LDS R21, [R22] ;  /* 0x0000000016157984 */ /* 0x000e220000000800 */
[----:B------:R-:W-:-:S03]  /*5450*/  IMAD R26, R11, R23, R26 ;  /* 0x000000170b1a7224 */ /* 0x000fc600078e021a */
[----:B------:R-:W1:Y:S02]  /*5460*/  LDS R25, [R27] ;  /* 0x000000001b197984 */ /* 0x000e640000000800 */
[----:B------:R-:W-:-:S13]  /*5470*/  ISETP.GT.U32.AND P2, PT, R13, R26, PT ;  /* 0x0000001a0d00720c */ /* 0x000fda0003f44070 */
[----:B------:R-:W-:Y:S01]  /*5480*/  @!P2 IADD3 R26, PT, PT, R26, -R11, RZ ;  /* 0x8000000b1a1aa210 */ /* 0x000fe20007ffe0ff */
[----:B------:R-:W-:Y:S01]  /*5490*/  @!P2 VIADD R24, R24, 0x1 ;  /* 0x000000011818a836 */ /* 0x000fe20000000000 */
[C---:B------:R-:W-:Y:S01]  /*54a0*/  LOP3.LUT R11, R19.reuse, R10, RZ, 0x3c, !PT ;  /* 0x0000000a130b7212 */ /* 0x040fe200078e3cff */
[----:B------:R-:W-:Y:S01]  /*54b0*/  VIADD R19, R19, UR6 ;  /* 0x0000000613137c36 */ /* 0x000fe20008000000 */
[----:B------:R-:W-:Y:S02]  /*54c0*/  ISETP.GE.U32.AND P1, PT, R26, R13, PT ;  /* 0x0000000d1a00720c */ /* 0x000fe40003f26070 */
[----:B------:R-:W-:-:S11]  /*54d0*/  ISETP.GE.AND P3, PT, R11, RZ, PT ;  /* 0x000000ff0b00720c */ /* 0x000fd60003f66270 */
[----:B------:R-:W-:Y:S01]  /*54e0*/  @P1 IADD3 R24, PT, PT, R24, 0x1, RZ ;  /* 0x0000000118181810 */ /* 0x000fe20007ffe0ff */
[----:B0-----:R-:W-:-:S04]  /*54f0*/  FADD R18, R20, -R21 ;  /* 0x8000001514127221 */ /* 0x001fc80000000000 */
[----:B------:R-:W-:Y:S02]  /*5500*/  @!P3 IMAD.MOV R24, RZ, RZ, -R24 ;  /* 0x000000ffff18b224 */ /* 0x000fe400078e0a18 */
[----:B------:R-:W-:-:S03]  /*5510*/  FFMA.SAT R21, R18, R15, 0.5 ;  /* 0x3f00000012157423 */ /* 0x000fc6000000200f */
[----:B------:R-:W-:Y:S01]  /*5520*/  SEL R12, R12, R24, !P0 ;  /* 0x000000180c0c7207 */ /* 0x000fe20004000000 */
[----:B------:R-:W-:Y:S01]  /*5530*/  FFMA.RM R21, R21, R16, 12582913 ;  /* 0x4b40000115157423 */ /* 0x000fe20000004010 */
[----:B------:R-:W-:Y:S02]  /*5540*/  ISETP.GE.AND P0, PT, R19, R0, PT ;  /* 0x000000001300720c */ /* 0x000fe40003f06270 */
[C---:B------:R-:W-:Y:S01]  /*5550*/  LEA R11, R12.reuse, UR10, 0x2 ;  /* 0x0000000a0c0b7c11 */ /* 0x040fe2000f8e10ff */
[C---:B------:R-:W-:Y:S01]  /*5560*/  FADD R23, R21.reuse, -12583039 ;  /* 0xcb40007f15177421 */ /* 0x040fe20000000000 */
[----:B------:R-:W-:Y:S02]  /*5570*/  SHF.L.U32 R21, R21, 0x17, RZ ;  /* 0x0000001715157819 */ /* 0x000fe400000006ff */
[----:B------:R-:W-:Y:S01]  /*5580*/  LEA R12, R12, UR11, 0x2 ;  /* 0x0000000b0c0c7c11 */ /* 0x000fe2000f8e10ff */
[----:B------:R-:W-:-:S04]  /*5590*/  FFMA R23, R18, 1.4426950216293334961, -R23 ;  /* 0x3fb8aa3b12177823 */ /* 0x000fc80000000817 */
[----:B------:R-:W-:-:S04]  /*55a0*/  FFMA R23, R18, 1.925963033500011079e-08, R23 ;  /* 0x32a5706012177823 */ /* 0x000fc80000000017 */
[----:B------:R-:W0:Y:S02]  /*55b0*/  MUFU.EX2 R18, R23 ;  /* 0x0000001700127308 */ /* 0x000e240000000800 */
[----:B0-----:R-:W-:Y:S01]  /*55c0*/  FMUL R18, R21, R18 ;  /* 0x0000001215127220 */ /* 0x001fe20000400000 */
[----:B------:R-:W-:-:S03]  /*55d0*/  LEA R21, R17, R27, 0x2 ;  /* 0x0000001b11157211 */ /* 0x000fc600078e10ff */
[----:B-1----:R-:W-:-:S05]  /*55e0*/  FMUL R18, R18, R25 ;  /* 0x0000001912127220 */ /* 0x002fca0000400000 */
[----:B------:R-:W-:Y:S04]  /*55f0*/  STS [R27], R18 ;  /* 0x000000121b007388 */ /* 0x000fe80000000800 */
[----:B------:R-:W-:Y:S04]  /*5600*/  LDS R11, [R11] ;  /* 0x000000000b0b7984 */ /* 0x000fe80000000800 */
[----:B------:R-:W0:Y:S04]  /*5610*/  LDS R12, [R12] ;  /* 0x000000000c0c7984 */ /* 0x000e280000000800 */
[----:B------:R-:W1:Y:S01]  /*5620*/  LDS R22, [R21] ;  /* 0x0000000015167984 */ /* 0x000e620000000800 */
        /* <DEDUP_REMOVED lines=9> */
[----:B-1----:R-:W-:-:S05]  /*56c0*/  FMUL R22, R15, R22 ;  /* 0x000000160f167220 */ /* 0x002fca0000400000 */
[----:B------:R0:W-:Y:S01]  /*56d0*/  STS [R21], R22 ;  /* 0x0000001615007388 */ /* 0x0001e20000000800 */
[----:B------:R-:W-:Y:S05]  /*56e0*/  @!P0 BRA `(.L_x_97) ;  /* 0xfffffff400c08947 */ /* 0x000fea000383ffff */
.L_x_94:
[----:B------:R-:W-:Y:S05]  /*56f0*/  BSYNC.RECONVERGENT B0 ;  /* 0x0000000000007941 */ /* 0x000fea0003800200 */
.L_x_93:
[----:B------:R-:W-:Y:S01]  /*5700*/  SHF.R.U32.HI R10, RZ, 0x3, R8 ;  /* 0x00000003ff0a7819 */ /* 0x000fe20000011608 */
[----:B------:R-:W-:Y:S03]  /*5710*/  BSSY.RECONVERGENT B0, `(.L_x_98) ;  /* 0x0000249000007945 */ /* 0x000fe60003800200 */
[----:B------:R-:W-:-:S04]  /*5720*/  LOP3.LUT R11, R10, 0x7c, RZ, 0xc0, !PT ;  /* 0x0000007c0a0b7812 */ /* 0x000fc800078ec0ff */
[----:B------:R-:W-:-:S13]  /*5730*/  ISETP.LT.AND P0, PT, R11, UR20, PT ;  /* 0x000000140b007c0c */ /* 0x000fda000bf01270 */
[----:B------:R-:W-:Y:S05]  /*5740*/  @!P0 BRA `(.L_x_99) ;  /* 0x0000002400148947 */ /* 0x000fea0003800000 */
[----:B------:R-:W-:Y:S02]  /*5750*/  MOV R12, UR14 ;  /* 0x0000000e000c7c02 */ /* 0x000fe40008000f00 */
[----:B------:R-:W-:Y:S02]  /*5760*/  IADD3 R10, PT, PT, -R11, UR20, RZ ;  /* 0x000000140b0a7c10 */ /* 0x000fe4000fffe1ff */
[----:B------:R-:W-:-:S07]  /*5770*/  LOP3.LUT R12, R12, 0xfffffffe, RZ, 0xc0, !PT ;  /* 0xfffffffe0c0c7812 */ /* 0x000fce00078ec0ff */
.L_x_117:
[----:B0-----:R-:W0:Y:S01]  /*5780*/  LDC R18, c[0x0][0x3a8] ;  /* 0x0000ea00ff127b82 */ /* 0x001e220000000800 */
[----:B------:R-:W-:Y:S01]  /*5790*/  SHF.L.U32 R13, R8, 0x2, RZ ;  /* 0x00000002080d7819 */ /* 0x000fe200000006ff */
[----:B------:R-:W-:Y:S03]  /*57a0*/  BSSY.RECONVERGENT B1, `(.L_x_100) ;  /* 0x0000239000017945 */ /* 0x000fe60003800200 */
[----:B------:R-:W-:-:S04]  /*57b0*/  LOP3.LUT R16, R13, 0x7c, RZ, 0xc0, !PT ;  /* 0x0000007c0d107812 */ /* 0x000fc800078ec0ff */
[----:B0-----:R-:W-:-:S13]  /*57c0*/  ISETP.GE.AND P0, PT, R16, R18, PT ;  /* 0x000000121000720c */ /* 0x001fda0003f06270 */
[----:B--234-:R-:W-:Y:S05]  /*57d0*/  @P0 BRA `(.L_x_101) ;  /* 0x0000002000d40947 */ /* 0x01cfea0003800000 */
[-CC-:B------:R-:W-:Y:S01]  /*57e0*/  IMAD R13, R11, R18.reuse, R18.reuse ;  /* 0x000000120b0d7224 */ /* 0x180fe200078e0212 */
[----:B------:R-:W-:Y:S01]  /*57f0*/  IADD3 R15, PT, PT, -R16, R18, RZ ;  /* 0x00000012100f7210 */ /* 0x000fe20007ffe1ff */
[----:B-1234-:R-:W-:Y:S02]  /*5800*/  IMAD R17, R9, R11, RZ ;  /* 0x0000000b09117224 */ /* 0x01efe400078e02ff */
[----:B------:R-:W-:-:S05]  /*5810*/  IMAD.IADD R14, R13, 0x1, R18 ;  /* 0x000000010d0e7824 */ /* 0x000fca00078e0212 */
[----:B------:R-:W-:-:S07]  /*5820*/  IADD3 R18, PT, PT, R14, R18, RZ ;  /* 0x000000120e127210 */ /* 0x000fce0007ffe0ff */
.L_x_116:
[----:B------:R-:W-:Y:S02]  /*5830*/  ISETP.GE.AND P0, PT, R9, 0x1, PT ;  /* 0x000000010900780c */ /* 0x000fe40003f06270 */
[----:B0-----:R-:W-:Y:S02]  /*5840*/  CS2R R24, SRZ ;  /* 0x0000000000187805 */ /* 0x001fe4000001ff00 */
[----:B------:R-:W-:Y:S02]  /*5850*/  CS2R R36, SRZ ;  /* 0x0000000000247805 */ /* 0x000fe4000001ff00 */
[----:B------:R-:W-:Y:S02]  /*5860*/  CS2R R22, SRZ ;  /* 0x0000000000167805 */ /* 0x000fe4000001ff00 */
[----:B------:R-:W-:Y:S02]  /*5870*/  CS2R R30, SRZ ;  /* 0x00000000001e7805 */ /* 0x000fe4000001ff00 */
[----:B------:R-:W-:-:S02]  /*5880*/  CS2R R32, SRZ ;  /* 0x0000000000207805 */ /* 0x000fc4000001ff00 */
[----:B-1----:R-:W-:Y:S02]  /*5890*/  CS2R R20, SRZ ;  /* 0x0000000000147805 */ /* 0x002fe4000001ff00 */
[----:B--2---:R-:W-:Y:S02]  /*58a0*/  CS2R R34, SRZ ;  /* 0x0000000000227805 */ /* 0x004fe4000001ff00 */
[----:B------:R-:W-:Y:S01]  /*58b0*/  CS2R R38, SRZ ;  /* 0x0000000000267805 */ /* 0x000fe2000001ff00 */
[----:B---34-:R-:W-:Y:S06]  /*58c0*/  @!P0 BRA `(.L_x_102) ;  /* 0x0000001800d08947 */ /* 0x018fec0003800000 */
[----:B------:R-:W-:Y:S01]  /*58d0*/  UISETP.NE.AND UP1, UPT, UR14, 0x1, UPT ;  /* 0x000000010e00788c */ /* 0x000fe2000bf25270 */
[----:B------:R-:W-:Y:S01]  /*58e0*/  IMAD.MOV.U32 R26, RZ, RZ, RZ ;  /* 0x000000ffff1a7224 */ /* 0x000fe200078e00ff */
[----:B------:R-:W-:-:S07]  /*58f0*/  MOV R25, RZ ;  /* 0x000000ff00197202 */ /* 0x000fce0000000f00 */
[----:B------:R-:W-:Y:S05]  /*5900*/  BRA.U !UP1, `(.L_x_103) ;  /* 0x0000001909387547 */ /* 0x000fea000b800000 */
[----:B------:R-:W-:Y:S01]  /*5910*/  ISETP.GT.AND P0, PT, R12, RZ, PT ;  /* 0x000000ff0c00720c */ /* 0x000fe20003f04270 */
[----:B------:R-:W-:Y:S01]  /*5920*/  HFMA2 R19, -RZ, RZ, 0, 0 ;  /* 0x00000000ff137431 */ /* 0x000fe200000001ff */
[----:B------:R-:W-:Y:S02]  /*5930*/  CS2R R24, SRZ ;  /* 0x0000000000187805 */ /* 0x000fe4000001ff00 */
[----:B------:R-:W-:Y:S02]  /*5940*/  CS2R R36, SRZ ;  /* 0x0000000000247805 */ /* 0x000fe4000001ff00 */
[----:B------:R-:W-:Y:S02]  /*5950*/  CS2R R22, SRZ ;  /* 0x0000000000167805 */ /* 0x000fe4000001ff00 */
[----:B------:R-:W-:Y:S02]  /*5960*/  CS2R R30, SRZ ;  /* 0x00000000001e7805 */ /* 0x000fe4000001ff00 */
[----:B------:R-:W-:-:S02]  /*5970*/  CS2R R32, SRZ ;  /* 0x0000000000207805 */ /* 0x000fc4000001ff00 */
[----:B------:R-:W-:Y:S02]  /*5980*/  CS2R R20, SRZ ;  /* 0x0000000000147805 */ /* 0x000fe4000001ff00 */
[----:B------:R-:W-:Y:S02]  /*5990*/  CS2R R34, SRZ ;  /* 0x0000000000227805 */ /* 0x000fe4000001ff00 */
[----:B------:R-:W-:Y:S01]  /*59a0*/  CS2R R38, SRZ ;  /* 0x0000000000267805 */ /* 0x000fe2000001ff00 */
[----:B------:R-:W-:Y:S06]  /*59b0*/  @!P0 BRA `(.L_x_104) ;  /* 0x0000001400208947 */ /* 0x000fec0003800000 */
[----:B------:R-:W-:Y:S01]  /*59c0*/  IMAD.IADD R27, R12, 0x1, -R19 ;  /* 0x000000010c1b7824 */ /* 0x000fe200078e0a13 */
[----:B------:R-:W-:-:S04]  /*59d0*/  PLOP3.LUT P0, PT, PT, PT, PT, 0x80, 0x8 ;  /* 0x000000000008781c */ /* 0x000fc80003f0f070 */
[----:B------:R-:W-:-:S13]  /*59e0*/  ISETP.GT.AND P1, PT, R27, 0x6, PT ;  /* 0x000000061b00780c */ /* 0x000fda0003f24270 */
[----:B------:R-:W-:Y:S05]  /*59f0*/  @!P1 BRA `(.L_x_105) ;  /* 0x0000000c004c9947 */ /* 0x000fea0003800000 */
[----:B------:R-:W-:Y:S02]  /*5a00*/  PLOP3.LUT P0, PT, PT, PT, PT, 0x8, 0x80 ;  /* 0x000000000080781c */ /* 0x000fe40003f0e170 */
[----:B------:R-:W-:-:S11]  /*5a10*/  IADD3 R40, PT, PT, R12, -0x6, RZ ;  /* 0xfffffffa0c287810 */ /* 0x000fd60007ffe0ff */
.L_x_106:
[----:B------:R-:W0:Y:S01]  /*5a20*/  LDC R42, c[0x0][0x3a8] ;  /* 0x0000ea00ff2a7b82 */ /* 0x000e220000000800 */
[----:B------:R-:W-:-:S04]  /*5a30*/  IADD3 R41, PT, PT, R17, R19, RZ ;  /* 0x0000001311297210 */ /* 0x000fc80007ffe0ff */
[----:B------:R-:W-:-:S05]  /*5a40*/  LEA R41, R41, UR22, 0x2 ;  /* 0x0000001629297c11 */ /* 0x000fca000f8e10ff */
[C---:B------:R-:W-:Y:S01]  /*5a50*/  IMAD R44, R9.reuse, 0x4, R41 ;  /* 0x00000004092c7824 */ /* 0x040fe200078e0229 */
[----:B------:R-:W-:Y:S04]  /*5a60*/  LDS R50, [R41] ;  /* 0x0000000029327984 */ /* 0x000fe80000000800 */
[C---:B------:R-:W-:Y:S01]  /*5a70*/  LEA R45, R9.reuse, R44, 0x2 ;  /* 0x0000002c092d7211 */ /* 0x040fe200078e10ff */
[----:B------:R-:W-:Y:S03]  /*5a80*/  LDS R48, [R44] ;  /* 0x000000002c307984 */ /* 0x000fe60000000800 */
[----:B------:R-:W-:Y:S01]  /*5a90*/  LEA R43, R9, R45, 0x2 ;  /* 0x0000002d092b7211 */ /* 0x000fe200078e10ff */
[----:B------:R-:W-:Y:S01]  /*5aa0*/  LDS R49, [R45] ;  /* 0x000000002d317984 */ /* 0x000fe20000000800 */
[----:B0-----:R-:W-:-:S03]  /*5ab0*/  IMAD R47, R19, R42, R16 ;  /* 0x0000002a132f7224 */ /* 0x001fc600078e0210 */
[----:B------:R-:W-:Y:S02]  /*5ac0*/  LDS R46, [R43] ;  /* 0x000000002b2e7984 */ /* 0x000fe40000000800 */
[----:B------:R-:W-:Y:S02]  /*5ad0*/  LEA R47, R47, UR21, 0x2 ;  /* 0x000000152f2f7c11 */ /* 0x000fe4000f8e10ff */
[----:B------:R-:W-:Y:S04]  /*5ae0*/  LDS R52, [R41+0x4] ;  /* 0x0000040029347984 */ /* 0x000fe80000000800 */
[----:B------:R-:W0:Y:S04]  /*5af0*/  LDS.64 R26, [R47] ;  /* 0x000000002f1a7984 */ /* 0x000e280000000a00 */
[----:B------:R-:W1:Y:S01]  /*5b00*/  LDS.64 R28, [R47+0x8] ;  /* 0x000008002f1c7984 */ /* 0x000e620000000a00 */
[CC--:B0-----:R-:W-:Y:S01]  /*5b10*/  FFMA R23, R48.reuse, R26.reuse, R23 ;  /* 0x0000001a30177223 */ /* 0x0c1fe20000000017 */
[CC--:B------:R-:W-:Y:S01]  /*5b20*/  FFMA R20, R48.reuse, R27.reuse, R20 ;  /* 0x0000001b30147223 */ /* 0x0c0fe20000000014 */
[C---:B------:R-:W-:Y:S01]  /*5b30*/  FFMA R37, R49.reuse, R26, R37 ;  /* 0x0000001a31257223 */ /* 0x040fe20000000025 */
[----:B------:R-:W-:Y:S01]  /*5b40*/  FFMA R24, R49, R27, R24 ;  /* 0x0000001b31187223 */ /* 0x000fe20000000018 */
[C---:B-1----:R-:W-:Y:S01]  /*5b50*/  FFMA R31, R48.reuse, R28, R31 ;  /* 0x0000001c301f7223 */ /* 0x042fe2000000001f */
[----:B------:R-:W-:Y:S01]  /*5b60*/  FFMA R21, R48, R29, R21 ;  /* 0x0000001d30157223 */ /* 0x000fe20000000015 */
[----:B------:R-:W-:-:S02]  /*5b70*/  IMAD R48, R42, 0x4, R47 ;  /* 0x000000042a307824 */ /* 0x000fc400078e022f */
[C---:B------:R-:W-:Y:S01]  /*5b80*/  FFMA R33, R49.reuse, R28, R33 ;  /* 0x0000001c31217223 */ /* 0x040fe20000000021 */
[----:B------:R-:W-:Y:S01]  /*5b90*/  FFMA R49, R49, R29, R32 ;  /* 0x0000001d31317223 */ /* 0x000fe20000000020 */
[C---:B------:R-:W-:Y:S01]  /*5ba0*/  FFMA R39, R50.reuse, R26, R39 ;  /* 0x0000001a32277223 */ /* 0x040fe20000000027 */
[-C--:B------:R-:W-:Y:S01]  /*5bb0*/  FFMA R38, R50, R27.reuse, R38 ;  /* 0x0000001b32267223 */ /* 0x080fe20000000026 */
[----:B------:R-:W-:Y:S01]  /*5bc0*/  FFMA R32, R46, R27, R22 ;  /* 0x0000001b2e207223 */ /* 0x000fe20000000016 */
[C---:B------:R-:W-:Y:S01]  /*5bd0*/  FFMA R34, R50.reuse, R28, R34 ;  /* 0x0000001c32227223 */ /* 0x040fe20000000022 */
[-C--:B------:R-:W-:Y:S01]  /*5be0*/  FFMA R35, R50, R29.reuse, R35 ;  /* 0x0000001d32237223 */ /* 0x080fe20000000023 */
[C---:B------:R-:W-:Y:S01]  /*5bf0*/  FFMA R26, R46.reuse, R26, R30 ;  /* 0x0000001a2e1a7223 */ /* 0x040fe2000000001e */
[----:B------:R-:W0:Y:S01]  /*5c00*/  LDS R27, [R48+0x8] ;  /* 0x00000800301b7984 */ /* 0x000e220000000800 */
[C---:B------:R-:W-:Y:S01]  /*5c10*/  FFMA R28, R46.reuse, R28, R36 ;  /* 0x0000001c2e1c7223 */ /* 0x040fe20000000024 */
[----:B------:R-:W-:-:S02]  /*5c20*/  FFMA R46, R46, R29, R25 ;  /* 0x0000001d2e2e7223 */ /* 0x000fc40000000019 */
[----:B------:R-:W1:Y:S04]  /*5c30*/  LDS R47, [R48] ;  /* 0x00000000302f7984 */ /* 0x000e680000000800 */
[----:B------:R-:W2:Y:S04]  /*5c40*/  LDS R30, [R48+0x4] ;  /* 0x00000400301e7984 */ /* 0x000ea80000000800 */
[----:B------:R-:W3:Y:S04]  /*5c50*/  LDS R50, [R44+0x4] ;  /* 0x000004002c327984 */ /* 0x000ee80000000800 */
[----:B------:R-:W4:Y:S04]  /*5c60*/  LDS R22, [R48+0xc] ;  /* 0x00000c0030167984 */ /* 0x000f280000000800 */
[----:B------:R-:W5:Y:S04]  /*5c70*/  LDS R36, [R45+0x4] ;  /* 0x000004002d247984 */ /* 0x000f680000000800 */
[----:B------:R-:W5:Y:S01]  /*5c80*/  LDS R29, [R43+0x4] ;  /* 0x000004002b1d7984 */ /* 0x000f620000000800 */
[C---:B0-----:R-:W-:Y:S01]  /*5c90*/  FFMA R53, R52.reuse, R27, R34 ;  /* 0x0000001b34357223 */ /* 0x041fe20000000022 */
[CC--:B-1----:R-:W-:Y:S01]  /*5ca0*/  FFMA R39, R52.reuse, R47.reuse, R39 ;  /* 0x0000002f34277223 */ /* 0x0c2fe20000000027 */
[-C--:B--2---:R-:W-:Y:S01]  /*5cb0*/  FFMA R38, R52, R30.reuse, R38 ;  /* 0x0000001e34267223 */ /* 0x084fe20000000026 */
[C---:B---3--:R-:W-:Y:S01]  /*5cc0*/  FFMA R34, R50.reuse, R47, R23 ;  /* 0x0000002f32227223 */ /* 0x048fe20000000017 */
[C---:B------:R-:W-:Y:S01]  /*5cd0*/  FFMA R25, R50.reuse, R30, R20 ;  /* 0x0000001e32197223 */ /* 0x040fe20000000014 */
[C---:B------:R-:W-:Y:S01]  /*5ce0*/  FFMA R51, R50.reuse, R27, R31 ;  /* 0x0000001b32337223 */ /* 0x040fe2000000001f */
[-C--:B----4-:R-:W-:Y:S01]  /*5cf0*/  FFMA R50, R50, R22.reuse, R21 ;  /* 0x0000001632327223 */ /* 0x090fe20000000015 */
[----:B------:R-:W-:Y:S01]  /*5d00*/  IADD3 R21, PT, PT, R19, 0x2, RZ ;  /* 0x0000000213157810 */ /* 0x000fe20007ffe0ff */
[----:B------:R-:W-:Y:S01]  /*5d10*/  FFMA R52, R52, R22, R35 ;  /* 0x0000001634347223 */ /* 0x000fe20000000023 */
[C---:B-----5:R-:W-:Y:S01]  /*5d20*/  FFMA R37, R36.reuse, R47, R37 ;  /* 0x0000002f24257223 */ /* 0x060fe20000000025 */
[----:B------:R-:W-:-:S02]  /*5d30*/  FFMA R24, R36, R30, R24 ;  /* 0x0000001e24187223 */ /* 0x000fc40000000018 */
[----:B------:R-:W-:Y:S02]  /*5d40*/  IMAD R21, R21, R42, R16 ;  /* 0x0000002a15157224 */ /* 0x000fe400078e0210 */
[C---:B------:R-:W-:Y:S01]  /*5d50*/  FFMA R33, R36.reuse, R27, R33 ;  /* 0x0000001b24217223 */ /* 0x040fe20000000021 */
[----:B------:R-:W-:Y:S01]  /*5d60*/  FFMA R49, R36, R22, R49 ;  /* 0x0000001624317223 */ /* 0x000fe20000000031 */
[C---:B------:R-:W-:Y:S01]  /*5d70*/  FFMA R36, R29.reuse, R47, R26 ;  /* 0x0000002f1d247223 */ /* 0x040fe2000000001a */
[----:B------:R-:W-:Y:S01]  /*5d80*/  FFMA R35, R29, R27, R28 ;  /* 0x0000001b1d237223 */ /* 0x000fe2000000001c */
[----:B------:R-:W-:Y:S01]  /*5d90*/  LEA R26, R21, UR21, 0x2 ;  /* 0x00000015151a7c11 */ /* 0x000fe2000f8e10ff */
[C---:B------:R-:W-:Y:S01]  /*5da0*/  FFMA R31, R29.reuse, R30, R32 ;  /* 0x0000001e1d1f7223 */ /* 0x040fe20000000020 */
[----:B------:R-:W-:Y:S01]  /*5db0*/  FFMA R28, R29, R22, R46 ;  /* 0x000000161d1c7223 */ /* 0x000fe2000000002e */
[----:B------:R-:W-:Y:S01]  /*5dc0*/  LDS R32, [R41+0x8] ;  /* 0x0000080029207984 */ /* 0x000fe20000000800 */
[----:B------:R-:W-:-:S03]  /*5dd0*/  LEA R46, R42, R26, 0x2 ;  /* 0x0000001a2a2e7211 */ /* 0x000fc600078e10ff */
[----:B------:R-:W0:Y:S04]  /*5de0*/  LDS.64 R20, [R26] ;  /* 0x000000001a147984 */ /* 0x000e280000000a00 */
[----:B------:R-:W1:Y:S04]  /*5df0*/  LDS R29, [R44+0x8] ;  /* 0x000008002c1d7984 */ /* 0x000e680000000800 */
[----:B------:R-:W2:Y:S04]  /*5e00*/  LDS R27, [R45+0x8] ;  /* 0x000008002d1b7984 */ /* 0x000ea80000000800 */
[----:B------:R-:W3:Y:S04]  /*5e10*/  LDS R30, [R43+0x8] ;  /* 0x000008002b1e7984 */ /* 0x000ee80000000800 */
[----:B------:R-:W4:Y:S04]  /*5e20*/  LDS.64 R22, [R26+0x8] ;  /* 0x000008001a167984 */ /* 0x000f280000000a00 */
[----:B------:R-:W-:Y:S01]  /*5e30*/  LDS R26, [R46+0xc] ;  /* 0x00000c002e1a7984 */ /* 0x000fe20000000800 */
[C---:B0-----:R-:W-:Y:S01]  /*5e40*/  FFMA R48, R32.reuse, R20, R39 ;  /* 0x0000001420307223 */ /* 0x041fe20000000027 */
[----:B------:R-:W-:-:S02]  /*5e50*/  FFMA R38, R32, R21, R38 ;  /* 0x0000001520267223 */ /* 0x000fc40000000026 */
[----:B------:R-:W0:Y:S01]  /*5e60*/  LDS R39, [R41+0xc] ;  /* 0x00000c0029277984 */ /* 0x000e220000000800 */
[CC--:B-1----:R-:W-:Y:S01]  /*5e70*/  FFMA R34, R29.reuse, R20.reuse, R34 ;  /* 0x000000141d227223 */ /* 0x0c2fe20000000022 */
[-C--:B------:R-:W-:Y:S01]  /*5e80*/  FFMA R25, R29, R21.reuse, R25 ;  /* 0x000000151d197223 */ /* 0x080fe20000000019 */
[CC--:B--2---:R-:W-:Y:S01]  /*5e90*/  FFMA R37, R27.reuse, R20.reuse, R37 ;  /* 0x000000141b257223 */ /* 0x0c4fe20000000025 */
[-C--:B------:R-:W-:Y:S01]  /*5ea0*/  FFMA R24, R27, R21.reuse, R24 ;  /* 0x000000151b187223 */ /* 0x080fe20000000018 */
[C---:B---3--:R-:W-:Y:S01]  /*5eb0*/  FFMA R36, R30.reuse, R20, R36 ;  /* 0x000000141e247223 */ /* 0x048fe20000000024 */
[----:B------:R-:W-:Y:S01]  /*5ec0*/  FFMA R31, R30, R21, R31 ;  /* 0x000000151e1f7223 */ /* 0x000fe2000000001f */
[----:B------:R-:W1:Y:S01]  /*5ed0*/  LDS R20, [R46+0x4] ;  /* 0x000004002e147984 */ /* 0x000e620000000800 */
[CC--:B----4-:R-:W-:Y:S01]  /*5ee0*/  FFMA R53, R32.reuse, R22.reuse, R53 ;  /* 0x0000001620357223 */ /* 0x0d0fe20000000035 */
[-C--:B------:R-:W-:Y:S01]  /*5ef0*/  FFMA R52, R32, R23.reuse, R52 ;  /* 0x0000001720347223 */ /* 0x080fe20000000034 */
[CC--:B------:R-:W-:Y:S01]  /*5f00*/  FFMA R51, R29.reuse, R22.reuse, R51 ;  /* 0x000000161d337223 */ /* 0x0c0fe20000000033 */
[-C--:B------:R-:W-:Y:S01]  /*5f10*/  FFMA R50, R29, R23.reuse, R50 ;  /* 0x000000171d327223 */ /* 0x080fe20000000032 */
[CC--:B------:R-:W-:Y:S01]  /*5f20*/  FFMA R33, R27.reuse, R22.reuse, R33 ;  /* 0x000000161b217223 */ /* 0x0c0fe20000000021 */
[-C--:B------:R-:W-:Y:S01]  /*5f30*/  FFMA R49, R27, R23.reuse, R49 ;  /* 0x000000171b317223 */ /* 0x080fe20000000031 */
[----:B------:R-:W2:Y:S01]  /*5f40*/  LDS R32, [R46+0x8] ;  /* 0x000008002e207984 */ /* 0x000ea20000000800 */
[C---:B------:R-:W-:Y:S01]  /*5f50*/  FFMA R23, R30.reuse, R23, R28 ;  /* 0x000000171e177223 */ /* 0x040fe2000000001c */
[----:B------:R-:W-:-:S02]  /*5f60*/  FFMA R22, R30, R22, R35 ;  /* 0x000000161e167223 */ /* 0x000fc40000000023 */
[----:B------:R-:W3:Y:S04]  /*5f70*/  LDS R27, [R46] ;  /* 0x000000002e1b7984 */ /* 0x000ee80000000800 */
[----:B------:R-:W4:Y:S04]  /*5f80*/  LDS R29, [R44+0xc] ;  /* 0x00000c002c1d7984 */ /* 0x000f280000000800 */
[----:B------:R-:W5:Y:S04]  /*5f90*/  LDS R28, [R45+0xc] ;  /* 0x00000c002d1c7984 */ /* 0x000f680000000800 */
[----:B------:R-:W5:Y:S01]  /*5fa0*/  LDS R21, [R43+0xc] ;  /* 0x00000c002b157984 */ /* 0x000f620000000800 */
[----:B0-----:R-:W-:-:S03]  /*5fb0*/  FFMA R52, R39, R26, R52 ;  /* 0x0000001a27347223 */ /* 0x001fc60000000034 */
[----:B------:R-:W-:Y:S04]  /*5fc0*/  LDS R35, [R41+0x10] ;  /* 0x0000100029237984 */ /* 0x000fe80000000800 */
[----:B------:R-:W-:Y:S04]  /*5fd0*/  LDS R30, [R43+0x10] ;  /* 0x000010002b1e7984 */ /* 0x000fe80000000800 */
[----:B------:R-:W-:Y:S01]  /*5fe0*/  LDS R46, [R43+0x18] ;  /* 0x000018002b2e7984 */ /* 0x000fe20000000800 */
[C---:B-1----:R-:W-:Y:S01]  /*5ff0*/  FFMA R38, R39.reuse, R20, R38 ;  /* 0x0000001427267223 */ /* 0x042fe20000000026 */
[C---:B--2---:R-:W-:Y:S01]  /*6000*/  FFMA R53, R39.reuse, R32, R53 ;  /* 0x0000002027357223 */ /* 0x044fe20000000035 */
[-C--:B---3--:R-:W-:Y:S01]  /*6010*/  FFMA R48, R39, R27.reuse, R48 ;  /* 0x0000001b27307223 */ /* 0x088fe20000000030 */
[C---:B----4-:R-:W-:Y:S01]  /*6020*/  FFMA R34, R29.reuse, R27, R34 ;  /* 0x0000001b1d227223 */ /* 0x050fe20000000022 */
[C---:B------:R-:W-:Y:S01]  /*6030*/  FFMA R25, R29.reuse, R20, R25 ;  /* 0x000000141d197223 */ /* 0x040fe20000000019 */
[C---:B------:R-:W-:Y:S01]  /*6040*/  FFMA R51, R29.reuse, R32, R51 ;  /* 0x000000201d337223 */ /* 0x040fe20000000033 */
[----:B------:R-:W-:Y:S01]  /*6050*/  FFMA R50, R29, R26, R50 ;  /* 0x0000001a1d327223 */ /* 0x000fe20000000032 */
[----:B------:R-:W-:-:S02]  /*6060*/  VIADD R29, R19, 0x4 ;  /* 0x00000004131d7836 */ /* 0x000fc40000000000 */
[CC--:B-----5:R-:W-:Y:S01]  /*6070*/  FFMA R37, R28.reuse, R27.reuse, R37 ;  /* 0x0000001b1c257223 */ /* 0x0e0fe20000000025 */
[C---:B------:R-:W-:Y:S01]  /*6080*/  FFMA R24, R28.reuse, R20, R24 ;  /* 0x000000141c187223 */ /* 0x040fe20000000018 */
[C---:B------:R-:W-:Y:S01]  /*6090*/  FFMA R33, R28.reuse, R32, R33 ;  /* 0x000000201c217223 */ /* 0x040fe20000000021 */
[----:B------:R-:W-:Y:S02]  /*60a0*/  IMAD R29, R29, R42, R16 ;  /* 0x0000002a1d1d7224 */ /* 0x000fe400078e0210 */
[----:B------:R-:W-:Y:S01]  /*60b0*/  FFMA R49, R28, R26, R49 ;  /* 0x0000001a1c317223 */ /* 0x000fe20000000031 */
[C---:B------:R-:W-:Y:S01]  /*60c0*/  FFMA R36, R21.reuse, R27, R36 ;  /* 0x0000001b15247223 */ /* 0x040fe20000000024 */
[C---:B------:R-:W-:Y:S01]  /*60d0*/  FFMA R31, R21.reuse, R20, R31 ;  /* 0x00000014151f7223 */ /* 0x040fe2000000001f */
[----:B------:R-:W-:Y:S01]  /*60e0*/  FFMA R32, R21, R32, R22 ;  /* 0x0000002015207223 */ /* 0x000fe20000000016 */
[----:B------:R-:W-:Y:S01]  /*60f0*/  LEA R28, R29, UR21, 0x2 ;  /* 0x000000151d1c7c11 */ /* 0x000fe2000f8e10ff */
[----:B------:R-:W-:Y:S01]  /*6100*/  FFMA R26, R21, R26, R23 ;  /* 0x0000001a151a7223 */ /* 0x000fe20000000017 */
[----:B------:R-:W-:Y:S04]  /*6110*/  LDS R29, [R44+0x10] ;  /* 0x000010002c1d7984 */ /* 0x000fe80000000800 */
[----:B------:R-:W0:Y:S04]  /*6120*/  LDS.64 R20, [R28] ;  /* 0x000000001c147984 */ /* 0x000e280000000a00 */
[----:B------:R-:W1:Y:S04]  /*6130*/  LDS R27, [R45+0x10] ;  /* 0x000010002d1b7984 */ /* 0x000e680000000800 */
[----:B------:R-:W2:Y:S01]  /*6140*/  LDS.64 R22, [R28+0x8] ;  /* 0x000008001c167984 */ /* 0x000ea20000000a00 */
[-C--:B0-----:R-:W-:Y:S01]  /*6150*/  FFMA R48, R35, R20.reuse, R48 ;  /* 0x0000001423307223 */ /* 0x081fe20000000030 */
[CC--:B------:R-:W-:Y:S01]  /*6160*/  FFMA R34, R29.reuse, R20.reuse, R34 ;  /* 0x000000141d227223 */ /* 0x0c0fe20000000022 */
[-C--:B------:R-:W-:Y:S01]  /*6170*/  FFMA R25, R29, R21.reuse, R25 ;  /* 0x000000151d197223 */ /* 0x080fe20000000019 */
[-C--:B------:R-:W-:Y:S01]  /*6180*/  FFMA R38, R35, R21.reuse, R38 ;  /* 0x0000001523267223 */ /* 0x080fe20000000026 */
[CC--:B-1----:R-:W-:Y:S01]  /*6190*/  FFMA R37, R27.reuse, R20.reuse, R37 ;  /* 0x000000141b257223 */ /* 0x0c2fe20000000025 */
[----:B------:R-:W-:Y:S01]  /*61a0*/  FFMA R20, R30, R20, R36 ;  /* 0x000000141e147223 */ /* 0x000fe20000000024 */
[----:B------:R-:W-:Y:S01]  /*61b0*/  LEA R36, R42, R28, 0x2 ;  /* 0x0000001c2a247211 */ /* 0x000fe200078e10ff */
[----:B------:R-:W-:Y:S01]  /*61c0*/  FFMA R24, R27, R21, R24 ;  /* 0x000000151b187223 */ /* 0x000fe20000000018 */
[CC--:B--2---:R-:W-:Y:S01]  /*61d0*/  FFMA R51, R29.reuse, R22.reuse, R51 ;  /* 0x000000161d337223 */ /* 0x0c4fe20000000033 */
[-C--:B------:R-:W-:Y:S01]  /*61e0*/  FFMA R50, R29, R23.reuse, R50 ;  /* 0x000000171d327223 */ /* 0x080fe20000000032 */
[CC--:B------:R-:W-:Y:S01]  /*61f0*/  FFMA R33, R27.reuse, R22.reuse, R33 ;  /* 0x000000161b217223 */ /* 0x0c0fe20000000021 */
[----:B------:R-:W-:Y:S01]  /*6200*/  FFMA R49, R27, R23, R49 ;  /* 0x000000171b317223 */ /* 0x000fe20000000031 */
[----:B------:R-:W-:Y:S01]  /*6210*/  LDS R28, [R36] ;  /* 0x00000000241c7984 */ /* 0x000fe20000000800 */
[C---:B------:R-:W-:Y:S01]  /*6220*/  FFMA R31, R30.reuse, R21, R31 ;  /* 0x000000151e1f7223 */ /* 0x040fe2000000001f */
[CC--:B------:R-:W-:Y:S01]  /*6230*/  FFMA R53, R35.reuse, R22.reuse, R53 ;  /* 0x0000001623357223 */ /* 0x0c0fe20000000035 */
[C---:B------:R-:W-:Y:S01]  /*6240*/  FFMA R21, R30.reuse, R22, R32 ;  /* 0x000000161e157223 */ /* 0x040fe20000000020 */
[----:B------:R-:W-:Y:S01]  /*6250*/  LDS R27, [R36+0x4] ;  /* 0x00000400241b7984 */ /* 0x000fe20000000800 */
[-C--:B------:R-:W-:Y:S01]  /*6260*/  FFMA R52, R35, R23.reuse, R52 ;  /* 0x0000001723347223 */ /* 0x080fe20000000034 */
[----:B------:R-:W-:-:S02]  /*6270*/  FFMA R23, R30, R23, R26 ;  /* 0x000000171e177223 */ /* 0x000fc4000000001a */
[----:B------:R-:W-:Y:S04]  /*6280*/  LDS R39, [R36+0x8] ;  /* 0x0000080024277984 */ /* 0x000fe80000000800 */
[----:B------:R-:W-:Y:S04]  /*6290*/  LDS R47, [R36+0xc] ;  /* 0x00000c00242f7984 */ /* 0x000fe80000000800 */
[----:B------:R-:W0:Y:S04]  /*62a0*/  LDS R29, [R44+0x14] ;  /* 0x000014002c1d7984 */ /* 0x000e280000000800 */
[----:B------:R-:W1:Y:S04]  /*62b0*/  LDS R22, [R45+0x14] ;  /* 0x000014002d167984 */ /* 0x000e680000000800 */
[----:B------:R-:W2:Y:S04]  /*62c0*/  LDS R35, [R41+0x14] ;  /* 0x0000140029237984 */ /* 0x000ea80000000800 */
[----:B------:R-:W3:Y:S04]  /*62d0*/  LDS R26, [R43+0x14] ;  /* 0x000014002b1a7984 */ /* 0x000ee80000000800 */
[----:B------:R-:W-:Y:S01]  /*62e0*/  LDS R32, [R45+0x1c] ;  /* 0x00001c002d207984 */ /* 0x000fe20000000800 */
[CC--:B0-----:R-:W-:Y:S01]  /*62f0*/  FFMA R34, R29.reuse, R28.reuse, R34 ;  /* 0x0000001c1d227223 */ /* 0x0c1fe20000000022 */
[C---:B------:R-:W-:Y:S01]  /*6300*/  FFMA R25, R29.reuse, R27, R25 ;  /* 0x0000001b1d197223 */ /* 0x040fe20000000019 */
[C---:B------:R-:W-:Y:S01]  /*6310*/  FFMA R51, R29.reuse, R39, R51 ;  /* 0x000000271d337223 */ /* 0x040fe20000000033 */
[----:B------:R-:W-:Y:S01]  /*6320*/  FFMA R50, R29, R47, R50 ;  /* 0x0000002f1d327223 */ /* 0x000fe20000000032 */
[----:B------:R-:W-:Y:S01]  /*6330*/  IADD3 R29, PT, PT, R19, 0x6, RZ ;  /* 0x00000006131d7810 */ /* 0x000fe20007ffe0ff */
[C---:B-1----:R-:W-:Y:S01]  /*6340*/  FFMA R37, R22.reuse, R28, R37 ;  /* 0x0000001c16257223 */ /* 0x042fe20000000025 */
[C---:B------:R-:W-:Y:S01]  /*6350*/  FFMA R24, R22.reuse, R27, R24 ;  /* 0x0000001b16187223 */ /* 0x040fe20000000018 */
[C---:B------:R-:W-:Y:S01]  /*6360*/  FFMA R33, R22.reuse, R39, R33 ;  /* 0x0000002716217223 */ /* 0x040fe20000000021 */
[----:B------:R-:W-:Y:S01]  /*6370*/  FFMA R49, R22, R47, R49 ;  /* 0x0000002f16317223 */ /* 0x000fe20000000031 */
[----:B------:R-:W-:-:S02]  /*6380*/  IMAD R29, R29, R42, R16 ;  /* 0x0000002a1d1d7224 */ /* 0x000fc400078e0210 */
[C---:B--2---:R-:W-:Y:S01]  /*6390*/  FFMA R53, R35.reuse, R39, R53 ;  /* 0x0000002723357223 */ /* 0x044fe20000000035 */
[CC--:B------:R-:W-:Y:S01]  /*63a0*/  FFMA R48, R35.reuse, R28.reuse, R48 ;  /* 0x0000001c23307223 */ /* 0x0c0fe20000000030 */
[-C--:B------:R-:W-:Y:S01]  /*63b0*/  FFMA R38, R35, R27.reuse, R38 ;  /* 0x0000001b23267223 */ /* 0x080fe20000000026 */
[C---:B---3--:R-:W-:Y:S01]  /*63c0*/  FFMA R30, R26.reuse, R28, R20 ;  /* 0x0000001c1a1e7223 */ /* 0x048fe20000000014 */
[----:B------:R-:W-:Y:S01]  /*63d0*/  LEA R22, R29, UR21, 0x2 ;  /* 0x000000151d167c11 */ /* 0x000fe2000f8e10ff */
[C---:B------:R-:W-:Y:S01]  /*63e0*/  FFMA R31, R26.reuse, R27, R31 ;  /* 0x0000001b1a1f7223 */ /* 0x040fe2000000001f */
[C---:B------:R-:W-:Y:S01]  /*63f0*/  FFMA R39, R26.reuse, R39, R21 ;  /* 0x000000271a277223 */ /* 0x040fe20000000015 */
[----:B------:R-:W-:Y:S01]  /*6400*/  LDS R29, [R41+0x18] ;  /* 0x00001800291d7984 */ /* 0x000fe20000000800 */
[-C--:B------:R-:W-:Y:S01]  /*6410*/  FFMA R52, R35, R47.reuse, R52 ;  /* 0x0000002f23347223 */ /* 0x080fe20000000034 */
[----:B------:R-:W-:Y:S01]  /*6420*/  FFMA R47, R26, R47, R23 ;  /* 0x0000002f1a2f7223 */ /* 0x000fe20000000017 */
[----:B------:R-:W-:Y:S01]  /*6430*/  IMAD R26, R42, 0x4, R22 ;  /* 0x000000042a1a7824 */ /* 0x000fe200078e0216 */
[----:B------:R-:W0:Y:S01]  /*6440*/  LDS.64 R20, [R22] ;  /* 0x0000000016147984 */ /* 0x000e220000000a00 */
[----:B------:R-:W-:-:S03]  /*6450*/  IADD3 R19, PT, PT, R19, 0x8, RZ ;  /* 0x0000000813137810 */ /* 0x000fc60007ffe0ff */
[----:B------:R-:W1:Y:S01]  /*6460*/  LDS R28, [R44+0x18] ;  /* 0x000018002c1c7984 */ /* 0x000e620000000800 */
[----:B------:R-:W-:-:S03]  /*6470*/  ISETP.GE.AND P1, PT, R19, R40, PT ;  /* 0x000000281300720c */ /* 0x000fc60003f26270 */
[----:B------:R-:W2:Y:S04]  /*6480*/  LDS R27, [R45+0x18] ;  /* 0x000018002d1b7984 */ /* 0x000ea80000000800 */
[----:B------:R-:W3:Y:S04]  /*6490*/  LDS.64 R22, [R22+0x8] ;  /* 0x0000080016167984 */ /* 0x000ee80000000a00 */
[----:B------:R4:W-:Y:S04]  /*64a0*/  LDS R35, [R41+0x1c] ;  /* 0x00001c0029237984 */ /* 0x0009e80000000800 */
[----:B------:R-:W5:Y:S01]  /*64b0*/  LDS R36, [R26+0x8] ;  /* 0x000008001a247984 */ /* 0x000f620000000800 */
[CC--:B0-----:R-:W-:Y:S01]  /*64c0*/  FFMA R48, R29.reuse, R20.reuse, R48 ;  /* 0x000000141d307223 */ /* 0x0c1fe20000000030 */
[CC--:B------:R-:W-:Y:S01]  /*64d0*/  FFMA R30, R46.reuse, R20.reuse, R30 ;  /* 0x000000142e1e7223 */ /* 0x0c0fe2000000001e */
[-C--:B------:R-:W-:Y:S01]  /*64e0*/  FFMA R38, R29, R21.reuse, R38 ;  /* 0x000000151d267223 */ /* 0x080fe20000000026 */
[-C--:B------:R-:W-:Y:S01]  /*64f0*/  FFMA R31, R46, R21.reuse, R31 ;  /* 0x000000152e1f7223 */ /* 0x080fe2000000001f */
[CC--:B-1----:R-:W-:Y:S01]  /*6500*/  FFMA R34, R28.reuse, R20.reuse, R34 ;  /* 0x000000141c227223 */ /* 0x0c2fe20000000022 */
[C---:B--2---:R-:W-:Y:S01]  /*6510*/  FFMA R37, R27.reuse, R20, R37 ;  /* 0x000000141b257223 */ /* 0x044fe20000000025 */
[CC--:B------:R-:W-:Y:S01]  /*6520*/  FFMA R20, R28.reuse, R21.reuse, R25 ;  /* 0x000000151c147223 */ /* 0x0c0fe20000000019 */
[----:B------:R-:W-:Y:S01]  /*6530*/  FFMA R24, R27, R21, R24 ;  /* 0x000000151b187223 */ /* 0x000fe20000000018 */
[----:B------:R-:W-:Y:S01]  /*6540*/  LDS R25, [R43+0x1c] ;  /* 0x00001c002b197984 */ /* 0x000fe20000000800 */
[-C--:B---3--:R-:W-:Y:S01]  /*6550*/  FFMA R42, R29, R22.reuse, R53 ;  /* 0x000000161d2a7223 */ /* 0x088fe20000000035 */
[-C--:B----4-:R-:W-:Y:S01]  /*6560*/  FFMA R41, R28, R22.reuse, R51 ;  /* 0x000000161c297223 */ /* 0x090fe20000000033 */
[-C--:B------:R-:W-:Y:S01]  /*6570*/  FFMA R33, R27, R22.reuse, R33 ;  /* 0x000000161b217223 */ /* 0x080fe20000000021 */
[----:B------:R-:W-:Y:S01]  /*6580*/  LDS R21, [R44+0x1c] ;  /* 0x00001c002c157984 */ /* 0x000fe20000000800 */
[----:B------:R-:W-:Y:S01]  /*6590*/  FFMA R45, R46, R22, R39 ;  /* 0x000000162e2d7223 */ /* 0x000fe20000000027 */
[-C--:B------:R-:W-:Y:S01]  /*65a0*/  FFMA R29, R29, R23.reuse, R52 ;  /* 0x000000171d1d7223 */ /* 0x080fe20000000034 */
[-C--:B------:R-:W-:Y:S01]  /*65b0*/  FFMA R28, R28, R23.reuse, R50 ;  /* 0x000000171c1c7223 */ /* 0x080fe20000000032 */
[----:B------:R-:W0:Y:S01]  /*65c0*/  LDS R44, [R26] ;  /* 0x000000001a2c7984 */ /* 0x000e220000000800 */
[-C--:B------:R-:W-:Y:S01]  /*65d0*/  FFMA R27, R27, R23.reuse, R49 ;  /* 0x000000171b1b7223 */ /* 0x080fe20000000031 */
[----:B------:R-:W-:Y:S01]  /*65e0*/  FFMA R47, R46, R23, R47 ;  /* 0x000000172e2f7223 */ /* 0x000fe2000000002f */
[C---:B-----5:R-:W-:Y:S01]  /*65f0*/  FFMA R33, R32.reuse, R36, R33 ;  /* 0x0000002420217223 */ /* 0x060fe20000000021 */
[----:B------:R-:W1:Y:S04]  /*6600*/  LDS R43, [R26+0x4] ;  /* 0x000004001a2b7984 */ /* 0x000e680000000800 */
[----:B------:R-:W2:Y:S01]  /*6610*/  LDS R26, [R26+0xc] ;  /* 0x00000c001a1a7984 */ /* 0x000ea20000000800 */
[----:B0-----:R-:W-:Y:S01]  /*6620*/  FFMA R23, R21, R44, R34 ;  /* 0x0000002c15177223 */ /* 0x001fe20000000022 */
[C---:B------:R-:W-:Y:S01]  /*6630*/  FFMA R34, R35.reuse, R36, R42 ;  /* 0x0000002423227223 */ /* 0x040fe2000000002a */
[-C--:B------:R-:W-:Y:S01]  /*6640*/  FFMA R39, R35, R44.reuse, R48 ;  /* 0x0000002c23277223 */ /* 0x080fe20000000030 */
[C---:B------:R-:W-:Y:S01]  /*6650*/  FFMA R37, R32.reuse, R44, R37 ;  /* 0x0000002c20257223 */ /* 0x040fe20000000025 */
[-C--:B-1----:R-:W-:Y:S01]  /*6660*/  FFMA R22, R25, R43.reuse, R31 ;  /* 0x0000002b19167223 */ /* 0x082fe2000000001f */
[----:B------:R-:W-:Y:S01]  /*6670*/  FFMA R31, R21, R36, R41 ;  /* 0x00000024151f7223 */ /* 0x000fe20000000029 */
[----:B------:R-:W-:Y:S01]  /*6680*/  FFMA R30, R25, R44, R30 ;  /* 0x0000002c191e7223 */ /* 0x000fe2000000001e */
[-C--:B------:R-:W-:Y:S01]  /*6690*/  FFMA R38, R35, R43.reuse, R38 ;  /* 0x0000002b23267223 */ /* 0x080fe20000000026 */
[-C--:B------:R-:W-:Y:S01]  /*66a0*/  FFMA R20, R21, R43.reuse, R20 ;  /* 0x0000002b15147223 */ /* 0x080fe20000000014 */
[C---:B------:R-:W-:Y:S01]  /*66b0*/  FFMA R24, R32.reuse, R43, R24 ;  /* 0x0000002b20187223 */ /* 0x040fe20000000018 */
[----:B------:R-:W-:Y:S01]  /*66c0*/  FFMA R36, R25, R36, R45 ;  /* 0x0000002419247223 */ /* 0x000fe2000000002d */
[-C--:B--2---:R-:W-:Y:S01]  /*66d0*/  FFMA R35, R35, R26.reuse, R29 ;  /* 0x0000001a23237223 */ /* 0x084fe2000000001d */
[-C--:B------:R-:W-:Y:S01]  /*66e0*/  FFMA R21, R21, R26.reuse, R28 ;  /* 0x0000001a15157223 */ /* 0x080fe2000000001c */
[-C--:B------:R-:W-:Y:S01]  /*66f0*/  FFMA R32, R32, R26.reuse, R27 ;  /* 0x0000001a20207223 */ /* 0x080fe2000000001b */
[----:B------:R-:W-:Y:S01]  /*6700*/  FFMA R25, R25, R26, R47 ;  /* 0x0000001a19197223 */ /* 0x000fe2000000002f */
[----:B------:R-:W-:Y:S06]  /*6710*/  @!P1 BRA `(.L_x_106) ;  /* 0xfffffff000c09947 */ /* 0x000fec000383ffff */
[----:B------:R-:W-:-:S07]  /*6720*/  MOV R26, R12 ;  /* 0x0000000c001a7202 */ /* 0x000fce0000000f00 */
.L_x_105:
[----:B------:R-:W-:-:S05]  /*6730*/  IMAD.IADD R27, R12, 0x1, -R19 ;  /* 0x000000010c1b7824 */ /* 0x000fca00078e0a13 */
[----:B------:R-:W-:-:S13]  /*6740*/  ISETP.GT.AND P1, PT, R27, 0x2, PT ;  /* 0x000000021b00780c */ /* 0x000fda0003f24270 */
[----:B------:R-:W-:Y:S05]  /*6750*/  @!P1 BRA `(.L_x_107) ;  /* 0x0000000400b09947 */ /* 0x000fea0003800000 */
[----:B------:R-:W0:Y:S01]  /*6760*/  LDC R40, c[0x0][0x3a8] ;  /* 0x0000ea00ff287b82 */ /* 0x000e220000000800 */
[----:B------:R-:W-:Y:S02]  /*6770*/  IADD3 R41, PT, PT, R17, R19, RZ ;  /* 0x0000001311297210 */ /* 0x000fe40007ffe0ff */
[----:B------:R-:W-:Y:S02]  /*6780*/  PLOP3.LUT P0, PT, PT, PT, PT, 0x8, 0x80 ;  /* 0x000000000080781c */ /* 0x000fe40003f0e170 */
[----:B------:R-:W-:-:S04]  /*6790*/  LEA R41, R41, UR22, 0x2 ;  /* 0x0000001629297c11 */ /* 0x000fc8000f8e10ff */
[C---:B------:R-:W-:Y:S01]  /*67a0*/  LEA R43, R9.reuse, R41, 0x2 ;  /* 0x00000029092b7211 */ /* 0x040fe200078e10ff */
[----:B------:R-:W-:Y:S04]  /*67b0*/  LDS R48, [R41] ;  /* 0x0000000029307984 */ /* 0x000fe80000000800 */
[C---:B------:R-:W-:Y:S01]  /*67c0*/  IMAD R44, R9.reuse, 0x4, R43 ;  /* 0x00000004092c7824 */ /* 0x040fe200078e022b */
[----:B------:R-:W-:Y:S04]  /*67d0*/  LDS R47, [R43] ;  /* 0x000000002b2f7984 */ /* 0x000fe80000000800 */
[----:B------:R-:W-:Y:S01]  /*67e0*/  LDS R46, [R44] ;  /* 0x000000002c2e7984 */ /* 0x000fe20000000800 */
[----:B------:R-:W-:-:S03]  /*67f0*/  LEA R42, R9, R44, 0x2 ;  /* 0x0000002c092a7211 */ /* 0x000fc600078e10ff */
[----:B------:R-:W-:Y:S01]  /*6800*/  LDS R51, [R41+0x4] ;  /* 0x0000040029337984 */ /* 0x000fe20000000800 */
[----:B0-----:R-:W-:-:S03]  /*6810*/  IMAD R50, R19, R40, R16 ;  /* 0x0000002813327224 */ /* 0x001fc600078e0210 */
[----:B------:R-:W-:Y:S02]  /*6820*/  LDS R45, [R42] ;  /* 0x000000002a2d7984 */ /* 0x000fe40000000800 */
[----:B------:R-:W-:-:S05]  /*6830*/  LEA R50, R50, UR21, 0x2 ;  /* 0x0000001532327c11 */ /* 0x000fca000f8e10ff */
[----:B------:R-:W0:Y:S04]  /*6840*/  LDS.64 R26, [R50] ;  /* 0x00000000321a7984 */ /* 0x000e280000000a00 */
[----:B------:R1:W2:Y:S02]  /*6850*/  LDS.64 R28, [R50+0x8] ;  /* 0x00000800321c7984 */ /* 0x0002a40000000a00 */
[----:B-1----:R-:W-:-:S05]  /*6860*/  LEA R50, R40, R50, 0x2 ;  /* 0x0000003228327211 */ /* 0x002fca00078e10ff */
[----:B------:R-:W1:Y:S01]  /*6870*/  LDS R49, [R50] ;  /* 0x0000000032317984 */ /* 0x000e620000000800 */
[CC--:B0-----:R-:W-:Y:S01]  /*6880*/  FFMA R37, R46.reuse, R26.reuse, R37 ;  /* 0x0000001a2e257223 */ /* 0x0c1fe20000000025 */
[CC--:B------:R-:W-:Y:S01]  /*6890*/  FFMA R24, R46.reuse, R27.reuse, R24 ;  /* 0x0000001b2e187223 */ /* 0x0c0fe20000000018 */
[C---:B------:R-:W-:Y:S01]  /*68a0*/  FFMA R23, R47.reuse, R26, R23 ;  /* 0x0000001a2f177223 */ /* 0x040fe20000000017 */
[C---:B------:R-:W-:Y:S01]  /*68b0*/  FFMA R20, R47.reuse, R27, R20 ;  /* 0x0000001b2f147223 */ /* 0x040fe20000000014 */
[CC--:B--2---:R-:W-:Y:S01]  /*68c0*/  FFMA R33, R46.reuse, R28.reuse, R33 ;  /* 0x0000001c2e217223 */ /* 0x0c4fe20000000021 */
[-C--:B------:R-:W-:Y:S01]  /*68d0*/  FFMA R32, R46, R29.reuse, R32 ;  /* 0x0000001d2e207223 */ /* 0x080fe20000000020 */
[C---:B------:R-:W-:Y:S01]  /*68e0*/  FFMA R31, R47.reuse, R28, R31 ;  /* 0x0000001c2f1f7223 */ /* 0x040fe2000000001f */
[----:B------:R-:W0:Y:S01]  /*68f0*/  LDS R46, [R43+0x4] ;  /* 0x000004002b2e7984 */ /* 0x000e220000000800 */
[----:B------:R-:W-:Y:S01]  /*6900*/  FFMA R21, R47, R29, R21 ;  /* 0x0000001d2f157223 */ /* 0x000fe20000000015 */
[C---:B------:R-:W-:Y:S01]  /*6910*/  FFMA R39, R48.reuse, R26, R39 ;  /* 0x0000001a30277223 */ /* 0x040fe20000000027 */
[C---:B------:R-:W-:Y:S01]  /*6920*/  FFMA R38, R48.reuse, R27, R38 ;  /* 0x0000001b30267223 */ /* 0x040fe20000000026 */
[C---:B------:R-:W-:Y:S01]  /*6930*/  FFMA R34, R48.reuse, R28, R34 ;  /* 0x0000001c30227223 */ /* 0x040fe20000000022 */
[----:B------:R-:W-:Y:S01]  /*6940*/  FFMA R35, R48, R29, R35 ;  /* 0x0000001d30237223 */ /* 0x000fe20000000023 */
[C---:B------:R-:W-:Y:S01]  /*6950*/  FFMA R47, R45.reuse, R26, R30 ;  /* 0x0000001a2d2f7223 */ /* 0x040fe2000000001e */
[----:B------:R-:W2:Y:S01]  /*6960*/  LDS R48, [R50+0x4] ;  /* 0x0000040032307984 */ /* 0x000ea20000000800 */
[C---:B------:R-:W-:Y:S01]  /*6970*/  FFMA R27, R45.reuse, R27, R22 ;  /* 0x0000001b2d1b7223 */ /* 0x040fe20000000016 */
[C---:B------:R-:W-:Y:S01]  /*6980*/  FFMA R25, R45.reuse, R29, R25 ;  /* 0x0000001d2d197223 */ /* 0x040fe20000000019 */
[----:B------:R-:W-:Y:S01]  /*6990*/  FFMA R28, R45, R28, R36 ;  /* 0x0000001c2d1c7223 */ /* 0x000fe20000000024 */
[----:B------:R-:W3:Y:S01]  /*69a0*/  LDS R30, [R50+0x8] ;  /* 0x00000800321e7984 */ /* 0x000ee20000000800 */
[----:B-1----:R-:W-:-:S03]  /*69b0*/  FFMA R39, R51, R49, R39 ;  /* 0x0000003133277223 */ /* 0x002fc60000000027 */
[----:B------:R-:W1:Y:S04]  /*69c0*/  LDS R26, [R50+0xc] ;  /* 0x00000c00321a7984 */ /* 0x000e680000000800 */
[----:B------:R-:W4:Y:S04]  /*69d0*/  LDS R50, [R44+0x4] ;  /* 0x000004002c327984 */ /* 0x000f280000000800 */
[----:B------:R-:W5:Y:S04]  /*69e0*/  LDS R22, [R42+0x4] ;  /* 0x000004002a167984 */ /* 0x000f680000000800 */
[----:B------:R-:W-:Y:S04]  /*69f0*/  LDS R45, [R44+0x8] ;  /* 0x000008002c2d7984 */ /* 0x000fe80000000800 */
[----:B------:R-:W-:Y:S01]  /*6a00*/  LDS R44, [R44+0xc] ;  /* 0x00000c002c2c7984 */ /* 0x000fe20000000800 */
[----:B0-----:R-:W-:Y:S01]  /*6a10*/  FFMA R29, R46, R49, R23 ;  /* 0x000000312e1d7223 */ /* 0x001fe20000000017 */
[----:B------:R-:W-:-:S02]  /*6a20*/  VIADD R23, R19, 0x2 ;  /* 0x0000000213177836 */ /* 0x000fc40000000000 */
[----:B------:R-:W-:Y:S02]  /*6a30*/  VIADD R19, R19, 0x4 ;  /* 0x0000000413137836 */ /* 0x000fe40000000000 */
[----:B------:R-:W-:Y:S02]  /*6a40*/  IMAD R23, R23, R40, R16 ;  /* 0x0000002817177224 */ /* 0x000fe400078e0210 */
[-C--:B--2---:R-:W-:Y:S01]  /*6a50*/  FFMA R38, R51, R48.reuse, R38 ;  /* 0x0000003033267223 */ /* 0x084fe20000000026 */
[C---:B------:R-:W-:Y:S02]  /*6a60*/  FFMA R36, R46.reuse, R48, R20 ;  /* 0x000000302e247223 */ /* 0x040fe40000000014 */
[----:B------:R-:W-:Y:S01]  /*6a70*/  LEA R23, R23, UR21, 0x2 ;  /* 0x0000001517177c11 */ /* 0x000fe2000f8e10ff */
[CC--:B---3--:R-:W-:Y:S01]  /*6a80*/  FFMA R34, R51.reuse, R30.reuse, R34 ;  /* 0x0000001e33227223 */ /* 0x0c8fe20000000022 */
[C---:B------:R-:W-:Y:S01]  /*6a90*/  FFMA R31, R46.reuse, R30, R31 ;  /* 0x0000001e2e1f7223 */ /* 0x040fe2000000001f */
[-C--:B-1----:R-:W-:Y:S01]  /*6aa0*/  FFMA R35, R51, R26.reuse, R35 ;  /* 0x0000001a33237223 */ /* 0x082fe20000000023 */
[----:B------:R-:W-:-:S02]  /*6ab0*/  FFMA R46, R46, R26, R21 ;  /* 0x0000001a2e2e7223 */ /* 0x000fc40000000015 */
[----:B------:R-:W0:Y:S01]  /*6ac0*/  LDS.64 R20, [R23] ;  /* 0x0000000017147984 */ /* 0x000e220000000a00 */
[CC--:B----4-:R-:W-:Y:S01]  /*6ad0*/  FFMA R37, R50.reuse, R49.reuse, R37 ;  /* 0x0000003132257223 */ /* 0x0d0fe20000000025 */
[C---:B------:R-:W-:Y:S01]  /*6ae0*/  FFMA R24, R50.reuse, R48, R24 ;  /* 0x0000003032187223 */ /* 0x040fe20000000018 */
[C---:B------:R-:W-:Y:S01]  /*6af0*/  FFMA R33, R50.reuse, R30, R33 ;  /* 0x0000001e32217223 */ /* 0x040fe20000000021 */
[----:B------:R-:W-:Y:S01]  /*6b00*/  FFMA R32, R50, R26, R32 ;  /* 0x0000001a32207223 */ /* 0x000fe20000000020 */
[C---:B-----5:R-:W-:Y:S01]  /*6b10*/  FFMA R51, R22.reuse, R49, R47 ;  /* 0x0000003116337223 */ /* 0x060fe2000000002f */
[C---:B------:R-:W-:Y:S01]  /*6b20*/  FFMA R49, R22.reuse, R48, R27 ;  /* 0x0000003016317223 */ /* 0x040fe2000000001b */
[----:B------:R-:W1:Y:S01]  /*6b30*/  LDS R47, [R42+0x8] ;  /* 0x000008002a2f7984 */ /* 0x000e620000000800 */
[C---:B------:R-:W-:Y:S01]  /*6b40*/  FFMA R28, R22.reuse, R30, R28 ;  /* 0x0000001e161c7223 */ /* 0x040fe2000000001c */
[----:B------:R-:W-:Y:S01]  /*6b50*/  FFMA R30, R22, R26, R25 ;  /* 0x0000001a161e7223 */ /* 0x000fe20000000019 */
[----:B------:R-:W-:Y:S01]  /*6b60*/  LEA R26, R40, R23, 0x2 ;  /* 0x00000017281a7211 */ /* 0x000fe200078e10ff */
[----:B------:R-:W2:Y:S04]  /*6b70*/  LDS R48, [R41+0x8] ;  /* 0x0000080029307984 */ /* 0x000ea80000000800 */
[----:B------:R-:W3:Y:S04]  /*6b80*/  LDS R27, [R43+0x8] ;  /* 0x000008002b1b7984 */ /* 0x000ee80000000800 */
[----:B------:R-:W4:Y:S04]  /*6b90*/  LDS.64 R22, [R23+0x8] ;  /* 0x0000080017167984 */ /* 0x000f280000000a00 */
[----:B------:R-:W-:Y:S04]  /*6ba0*/  LDS R25, [R42+0xc] ;  /* 0x00000c002a197984 */ /* 0x000fe80000000800 */
[----:B------:R-:W-:Y:S04]  /*6bb0*/  LDS R43, [R43+0xc] ;  /* 0x00000c002b2b7984 */ /* 0x000fe80000000800 */
[----:B------:R-:W5:Y:S04]  /*6bc0*/  LDS R40, [R26+0x4] ;  /* 0x000004001a287984 */ /* 0x000f680000000800 */
[----:B------:R-:W5:Y:S01]  /*6bd0*/  LDS R41, [R41+0xc] ;  /* 0x00000c0029297984 */ /* 0x000f620000000800 */
[CC--:B0-----:R-:W-:Y:S01]  /*6be0*/  FFMA R37, R45.reuse, R20.reuse, R37 ;  /* 0x000000142d257223 */ /* 0x0c1fe20000000025 */
[-C--:B------:R-:W-:Y:S01]  /*6bf0*/  FFMA R24, R45, R21.reuse, R24 ;  /* 0x000000152d187223 */ /* 0x080fe20000000018 */
[-C--:B-1----:R-:W-:Y:S01]  /*6c00*/  FFMA R49, R47, R21.reuse, R49 ;  /* 0x000000152f317223 */ /* 0x082fe20000000031 */
[CC--:B--2---:R-:W-:Y:S01]  /*6c10*/  FFMA R39, R48.reuse, R20.reuse, R39 ;  /* 0x0000001430277223 */ /* 0x0c4fe20000000027 */
[CC--:B------:R-:W-:Y:S01]  /*6c20*/  FFMA R38, R48.reuse, R21.reuse, R38 ;  /* 0x0000001530267223 */ /* 0x0c0fe20000000026 */
[-C--:B---3--:R-:W-:Y:S01]  /*6c30*/  FFMA R50, R27, R20.reuse, R29 ;  /* 0x000000141b327223 */ /* 0x088fe2000000001d */
[----:B------:R-:W-:Y:S01]  /*6c40*/  FFMA R20, R47, R20, R51 ;  /* 0x000000142f147223 */ /* 0x000fe20000000033 */
[----:B------:R-:W0:Y:S01]  /*6c50*/  LDS R29, [R26+0x8] ;  /* 0x000008001a1d7984 */ /* 0x000e220000000800 */
[----:B------:R-:W-:Y:S01]  /*6c60*/  FFMA R36, R27, R21, R36 ;  /* 0x000000151b247223 */ /* 0x000fe20000000024 */
[-C--:B----4-:R-:W-:Y:S01]  /*6c70*/  FFMA R28, R47, R22.reuse, R28 ;  /* 0x000000162f1c7223 */ /* 0x090fe2000000001c */
[CC--:B------:R-:W-:Y:S01]  /*6c80*/  FFMA R35, R48.reuse, R23.reuse, R35 ;  /* 0x0000001730237223 */ /* 0x0c0fe20000000023 */
[----:B------:R-:W1:Y:S01]  /*6c90*/  LDS R51, [R26] ;  /* 0x000000001a337984 */ /* 0x000e620000000800 */
[-C--:B------:R-:W-:Y:S01]  /*6ca0*/  FFMA R46, R27, R23.reuse, R46 ;  /* 0x000000171b2e7223 */ /* 0x080fe2000000002e */
[-C--:B------:R-:W-:Y:S01]  /*6cb0*/  FFMA R32, R45, R23.reuse, R32 ;  /* 0x000000172d207223 */ /* 0x080fe20000000020 */
[----:B------:R-:W-:Y:S01]  /*6cc0*/  FFMA R47, R47, R23, R30 ;  /* 0x000000172f2f7223 */ /* 0x000fe2000000001e */
[----:B------:R-:W2:Y:S01]  /*6cd0*/  LDS R26, [R26+0xc] ;  /* 0x00000c001a1a7984 */ /* 0x000ea20000000800 */
[-C--:B------:R-:W-:Y:S01]  /*6ce0*/  FFMA R34, R48, R22.reuse, R34 ;  /* 0x0000001630227223 */ /* 0x080fe20000000022 */
[-C--:B------:R-:W-:Y:S01]  /*6cf0*/  FFMA R31, R27, R22.reuse, R31 ;  /* 0x000000161b1f7223 */ /* 0x080fe2000000001f */
[----:B------:R-:W-:Y:S01]  /*6d00*/  FFMA R33, R45, R22, R33 ;  /* 0x000000162d217223 */ /* 0x000fe20000000021 */
[-C--:B-----5:R-:W-:Y:S01]  /*6d10*/  FFMA R22, R25, R40.reuse, R49 ;  /* 0x0000002819167223 */ /* 0x0a0fe20000000031 */
[CC--:B------:R-:W-:Y:S01]  /*6d20*/  FFMA R24, R44.reuse, R40.reuse, R24 ;  /* 0x000000282c187223 */ /* 0x0c0fe20000000018 */
[CC--:B------:R-:W-:Y:S01]  /*6d30*/  FFMA R38, R41.reuse, R40.reuse, R38 ;  /* 0x0000002829267223 */ /* 0x0c0fe20000000026 */
[-C--:B0-----:R-:W-:Y:S01]  /*6d40*/  FFMA R34, R41, R29.reuse, R34 ;  /* 0x0000001d29227223 */ /* 0x081fe20000000022 */
[-C--:B------:R-:W-:Y:S01]  /*6d50*/  FFMA R31, R43, R29.reuse, R31 ;  /* 0x0000001d2b1f7223 */ /* 0x080fe2000000001f */
[C---:B------:R-:W-:Y:S01]  /*6d60*/  FFMA R33, R44.reuse, R29, R33 ;  /* 0x0000001d2c217223 */ /* 0x040fe20000000021 */
[----:B-1----:R-:W-:Y:S01]  /*6d70*/  FFMA R30, R25, R51, R20 ;  /* 0x00000033191e7223 */ /* 0x002fe20000000014 */
[----:B------:R-:W-:Y:S01]  /*6d80*/  FFMA R20, R43, R40, R36 ;  /* 0x000000282b147223 */ /* 0x000fe20000000024 */
[----:B------:R-:W-:Y:S01]  /*6d90*/  FFMA R36, R25, R29, R28 ;  /* 0x0000001d19247223 */ /* 0x000fe2000000001c */
[CC--:B------:R-:W-:Y:S01]  /*6da0*/  FFMA R39, R41.reuse, R51.reuse, R39 ;  /* 0x0000003329277223 */ /* 0x0c0fe20000000027 */
[-C--:B--2---:R-:W-:Y:S01]  /*6db0*/  FFMA R35, R41, R26.reuse, R35 ;  /* 0x0000001a29237223 */ /* 0x084fe20000000023 */
[-C--:B------:R-:W-:Y:S01]  /*6dc0*/  FFMA R21, R43, R26.reuse, R46 ;  /* 0x0000001a2b157223 */ /* 0x080fe2000000002e */
[CC--:B------:R-:W-:Y:S01]  /*6dd0*/  FFMA R32, R44.reuse, R26.reuse, R32 ;  /* 0x0000001a2c207223 */ /* 0x0c0fe20000000020 */
[----:B------:R-:W-:Y:S01]  /*6de0*/  FFMA R25, R25, R26, R47 ;  /* 0x0000001a19197223 */ /* 0x000fe2000000002f */
[-C--:B------:R-:W-:Y:S01]  /*6df0*/  FFMA R23, R43, R51.reuse, R50 ;  /* 0x000000332b177223 */ /* 0x080fe20000000032 */
[----:B------:R-:W-:Y:S01]  /*6e00*/  FFMA R37, R44, R51, R37 ;  /* 0x000000332c257223 */ /* 0x000fe20000000025 */
[----:B------:R-:W-:-:S07]  /*6e10*/  MOV R26, R12 ;  /* 0x0000000c001a7202 */ /* 0x000fce0000000f00 */
.L_x_107:
[----:B------:R-:W-:-:S13]  /*6e20*/  ISETP.EQ.AND P1, PT, R19, R12, PT ;  /* 0x0000000c1300720c */ /* 0x000fda0003f22270 */
[----:B------:R-:W-:Y:S05]  /*6e30*/  @!P0 BRA P1, `(.L_x_103) ;  /* 0x0000000000ec8947 */ /* 0x000fea0000800000 */
.L_x_104:
[----:B------:R-:W0:Y:S01]  /*6e40*/  LDC R43, c[0x0][0x3a8] ;  /* 0x0000ea00ff2b7b82 */ /* 0x000e220000000800 */
[----:B------:R-:W-:-:S04]  /*6e50*/  IADD3 R46, PT, PT, R17, R19, RZ ;  /* 0x00000013112e7210 */ /* 0x000fc80007ffe0ff */
[----:B------:R-:W-:-:S04]  /*6e60*/  LEA R46, R46, UR22, 0x2 ;  /* 0x000000162e2e7c11 */ /* 0x000fc8000f8e10ff */
[C---:B------:R-:W-:Y:S01]  /*6e70*/  LEA R53, R9.reuse, R46, 0x2 ;  /* 0x0000002e09357211 */ /* 0x040fe200078e10ff */
[----:B------:R-:W-:Y:S04]  /*6e80*/  LDS R40, [R46] ;  /* 0x000000002e287984 */ /* 0x000fe80000000800 */
[C---:B------:R-:W-:Y:S01]  /*6e90*/  IMAD R52, R9.reuse, 0x4, R53 ;  /* 0x0000000409347824 */ /* 0x040fe200078e0235 */
[----:B------:R-:W-:Y:S04]  /*6ea0*/  LDS R44, [R53] ;  /* 0x00000000352c7984 */ /* 0x000fe80000000800 */
[----:B------:R-:W-:Y:S01]  /*6eb0*/  LEA R51, R9, R52, 0x2 ;  /* 0x0000003409337211 */ /* 0x000fe200078e10ff */
[----:B------:R-:W-:Y:S01]  /*6ec0*/  LDS R45, [R52] ;  /* 0x00000000342d7984 */ /* 0x000fe20000000800 */
[----:B0-----:R-:W-:-:S03]  /*6ed0*/  IMAD R26, R19, R43, R16 ;  /* 0x0000002b131a7224 */ /* 0x001fc600078e0210 */
[----:B------:R-:W-:Y:S01]  /*6ee0*/  LDS R50, [R51] ;  /* 0x0000000033327984 */ /* 0x000fe20000000800 */
[----:B------:R-:W-:Y:S01]  /*6ef0*/  VIADD R19, R19, 0x2 ;  /* 0x0000000213137836 */ /* 0x000fe20000000000 */
[----:B------:R-:W-:Y:S02]  /*6f00*/  LEA R42, R26, UR21, 0x2 ;  /* 0x000000151a2a7c11 */ /* 0x000fe4000f8e10ff */
[----:B------:R-:W-:Y:S02]  /*6f10*/  LDS R46, [R46+0x4] ;  /* 0x000004002e2e7984 */ /* 0x000fe40000000800 */
[----:B------:R-:W-:Y:S02]  /*6f20*/  ISETP.NE.AND P0, PT, R19, R12, PT ;  /* 0x0000000c1300720c */ /* 0x000fe40003f05270 */
[----:B------:R-:W-:Y:S01]  /*6f30*/  LEA R43, R43, R42, 0x2 ;  /* 0x0000002a2b2b7211 */ /* 0x000fe200078e10ff */
[----:B------:R-:W0:Y:S04]  /*6f40*/  LDS.64 R26, [R42] ;  /* 0x000000002a1a7984 */ /* 0x000e280000000a00 */
[----:B------:R-:W1:Y:S04]  /*6f50*/  LDS.64 R28, [R42+0x8] ;  /* 0x000008002a1c7984 */ /* 0x000e680000000a00 */
[----:B------:R-:W2:Y:S04]  /*6f60*/  LDS R49, [R43] ;  /* 0x000000002b317984 */ /* 0x000ea80000000800 */
[----:B------:R-:W3:Y:S04]  /*6f70*/  LDS R48, [R43+0x4] ;  /* 0x000004002b307984 */ /* 0x000ee80000000800 */
[----:B------:R-:W4:Y:S04]  /*6f80*/  LDS R47, [R43+0x8] ;  /* 0x000008002b2f7984 */ /* 0x000f280000000800 */
[----:B------:R-:W5:Y:S04]  /*6f90*/  LDS R42, [R53+0x4] ;  /* 0x00000400352a7984 */ /* 0x000f680000000800 */
[----:B------:R-:W5:Y:S04]  /*6fa0*/  LDS R41, [R52+0x4] ;  /* 0x0000040034297984 */ /* 0x000f680000000800 */
[----:B------:R-:W5:Y:S01]  /*6fb0*/  LDS R43, [R43+0xc] ;  /* 0x00000c002b2b7984 */ /* 0x000f620000000800 */
[CC--:B0-----:R-:W-:Y:S01]  /*6fc0*/  FFMA R39, R40.reuse, R26.reuse, R39 ;  /* 0x0000001a28277223 */ /* 0x0c1fe20000000027 */
[CC--:B------:R-:W-:Y:S01]  /*6fd0*/  FFMA R38, R40.reuse, R27.reuse, R38 ;  /* 0x0000001b28267223 */ /* 0x0c0fe20000000026 */
[C---:B------:R-:W-:Y:S01]  /*6fe0*/  FFMA R37, R45.reuse, R26, R37 ;  /* 0x0000001a2d257223 */ /* 0x040fe20000000025 */
[C---:B------:R-:W-:Y:S01]  /*6ff0*/  FFMA R24, R45.reuse, R27, R24 ;  /* 0x0000001b2d187223 */ /* 0x040fe20000000018 */
[CC--:B-1----:R-:W-:Y:S01]  /*7000*/  FFMA R34, R40.reuse, R28.reuse, R34 ;  /* 0x0000001c28227223 */ /* 0x0c2fe20000000022 */
        /* <DEDUP_REMOVED lines=9> */
[C---:B------:R-:W-:Y:S01]  /*70a0*/  FFMA R22, R50.reuse, R27, R22 ;  /* 0x0000001b32167223 */ /* 0x040fe20000000016 */
[C---:B------:R-:W-:Y:S01]  /*70b0*/  FFMA R36, R50.reuse, R28, R36 ;  /* 0x0000001c32247223 */ /* 0x040fe20000000024 */
[----:B------:R-:W-:Y:S01]  /*70c0*/  FFMA R25, R50, R29, R25 ;  /* 0x0000001d32197223 */ /* 0x000fe20000000019 */
[C---:B--2---:R-:W-:Y:S01]  /*70d0*/  FFMA R39, R46.reuse, R49, R39 ;  /* 0x000000312e277223 */ /* 0x044fe20000000027 */
[CC--:B---3--:R-:W-:Y:S01]  /*70e0*/  FFMA R38, R46.reuse, R48.reuse, R38 ;  /* 0x000000302e267223 */ /* 0x0c8fe20000000026 */
[----:B----4-:R-:W-:Y:S01]  /*70f0*/  FFMA R34, R46, R47, R34 ;  /* 0x0000002f2e227223 */ /* 0x010fe20000000022 */
[C---:B-----5:R-:W-:Y:S01]  /*7100*/  FFMA R23, R42.reuse, R49, R23 ;  /* 0x000000312a177223 */ /* 0x060fe20000000017 */
[CC--:B------:R-:W-:Y:S01]  /*7110*/  FFMA R20, R42.reuse, R48.reuse, R20 ;  /* 0x000000302a147223 */ /* 0x0c0fe20000000014 */
[----:B------:R-:W-:Y:S01]  /*7120*/  FFMA R31, R42, R47, R31 ;  /* 0x0000002f2a1f7223 */ /* 0x000fe2000000001f */
[C---:B------:R-:W-:Y:S01]  /*7130*/  FFMA R37, R41.reuse, R49, R37 ;  /* 0x0000003129257223 */ /* 0x040fe20000000025 */
[CC--:B------:R-:W-:Y:S01]  /*7140*/  FFMA R24, R41.reuse, R48.reuse, R24 ;  /* 0x0000003029187223 */ /* 0x0c0fe20000000018 */
[C---:B------:R-:W-:Y:S01]  /*7150*/  FFMA R33, R41.reuse, R47, R33 ;  /* 0x0000002f29217223 */ /* 0x040fe20000000021 */
[-C--:B------:R-:W-:Y:S01]  /*7160*/  FFMA R35, R46, R43.reuse, R35 ;  /* 0x0000002b2e237223 */ /* 0x080fe20000000023 */
[-C--:B------:R-:W-:Y:S01]  /*7170*/  FFMA R21, R42, R43.reuse, R21 ;  /* 0x0000002b2a157223 */ /* 0x080fe20000000015 */
[----:B------:R-:W-:Y:S01]  /*7180*/  FFMA R32, R41, R43, R32 ;  /* 0x0000002b29207223 */ /* 0x000fe20000000020 */
[C---:B0-----:R-:W-:Y:S01]  /*7190*/  FFMA R30, R40.reuse, R49, R45 ;  /* 0x00000031281e7223 */ /* 0x041fe2000000002d */
[C---:B------:R-:W-:Y:S01]  /*71a0*/  FFMA R22, R40.reuse, R48, R22 ;  /* 0x0000003028167223 */ /* 0x040fe20000000016 */
[C---:B------:R-:W-:Y:S01]  /*71b0*/  FFMA R36, R40.reuse, R47, R36 ;  /* 0x0000002f28247223 */ /* 0x040fe20000000024 */
[----:B------:R-:W-:Y:S01]  /*71c0*/  FFMA R25, R40, R43, R25 ;  /* 0x0000002b28197223 */ /* 0x000fe20000000019 */
[----:B------:R-:W-:Y:S06]  /*71d0*/  @P0 BRA `(.L_x_104) ;  /* 0xfffffffc00180947 */ /* 0x000fec000383ffff */
[----:B------:R-:W-:-:S07]  /*71e0*/  MOV R26, R12 ;  /* 0x0000000c001a7202 */ /* 0x000fce0000000f00 */
.L_x_103:
[----:B------:R-:W-:-:S09]  /*71f0*/  ULOP3.LUT UP1, URZ, UR14, 0x1, URZ, 0xc0, !UPT ;  /* 0x000000010eff7892 */ /* 0x000fd2000f82c0ff */
[----:B------:R-:W-:Y:S05]  /*7200*/  BRA.U !UP1, `(.L_x_102) ;  /* 0x0000000109807547 */ /* 0x000fea000b800000 */
[----:B------:R-:W0:Y:S01]  /*7210*/  LDCU UR11, c[0x0][0x3a8] ;  /* 0x00007500ff0b77ac */ /* 0x000e220008000800 */
[----:B------:R-:W-:-:S04]  /*7220*/  IADD3 R19, PT, PT, R17, R26, RZ ;  /* 0x0000001a11137210 */ /* 0x000fc80007ffe0ff */
[----:B------:R-:W-:Y:S01]  /*7230*/  LEA R28, R19, UR22, 0x2 ;  /* 0x00000016131c7c11 */ /* 0x000fe2000f8e10ff */
[----:B0-----:R-:W-:-:S04]  /*7240*/  IMAD R19, R26, UR11, R16 ;  /* 0x0000000b1a137c24 */ /* 0x001fc8000f8e0210 */
[----:B------:R-:W-:Y:S02]  /*7250*/  IMAD R26, R9, 0x4, R28 ;  /* 0x00000004091a7824 */ /* 0x000fe400078e021c */
[----:B------:R-:W-:Y:S01]  /*7260*/  LDS R28, [R28] ;  /* 0x000000001c1c7984 */ /* 0x000fe20000000800 */
[----:B------:R-:W-:Y:S02]  /*7270*/  LEA R27, R19, UR21, 0x2 ;  /* 0x00000015131b7c11 */ /* 0x000fe4000f8e10ff */
[C---:B------:R-:W-:Y:S02]  /*7280*/  LEA R40, R9.reuse, R26, 0x2 ;  /* 0x0000001a09287211 */ /* 0x040fe400078e10ff */
[----:B------:R-:W-:Y:S02]  /*7290*/  LDS R26, [R26] ;  /* 0x000000001a1a7984 */ /* 0x000fe40000000800 */
[----:B------:R-:W-:Y:S02]  /*72a0*/  LEA R19, R9, R40, 0x2 ;  /* 0x0000002809137211 */ /* 0x000fe400078e10ff */
[----:B------:R-:W0:Y:S04]  /*72b0*/  LDS R29, [R27] ;  /* 0x000000001b1d7984 */ /* 0x000e280000000800 */
[----:B------:R-:W1:Y:S04]  /*72c0*/  LDS R40, [R40] ;  /* 0x0000000028287984 */ /* 0x000e680000000800 */
[----:B------:R-:W2:Y:S04]  /*72d0*/  LDS R19, [R19] ;  /* 0x0000000013137984 */ /* 0x000ea80000000800 */
[----:B------:R-:W3:Y:S04]  /*72e0*/  LDS R41, [R27+0x4] ;  /* 0x000004001b297984 */ /* 0x000ee80000000800 */
[----:B------:R-:W4:Y:S04]  /*72f0*/  LDS R43, [R27+0x8] ;  /* 0x000008001b2b7984 */ /* 0x000f280000000800 */
[----:B------:R-:W5:Y:S01]  /*7300*/  LDS R42, [R27+0xc] ;  /* 0x00000c001b2a7984 */ /* 0x000f620000000800 */
[-C--:B0-----:R-:W-:Y:S01]  /*7310*/  FFMA R39, R28, R29.reuse, R39 ;  /* 0x0000001d1c277223 */ /* 0x081fe20000000027 */
[-C--:B------:R-:W-:Y:S01]  /*7320*/  FFMA R23, R26, R29.reuse, R23 ;  /* 0x0000001d1a177223 */ /* 0x080fe20000000017 */
[-C--:B-1----:R-:W-:Y:S01]  /*7330*/  FFMA R37, R40, R29.reuse, R37 ;  /* 0x0000001d28257223 */ /* 0x082fe20000000025 */
[C---:B--2---:R-:W-:Y:S01]  /*7340*/  FFMA R30, R19.reuse, R29, R30 ;  /* 0x0000001d131e7223 */ /* 0x044fe2000000001e */
[-C--:B---3--:R-:W-:Y:S01]  /*7350*/  FFMA R38, R28, R41.reuse, R38 ;  /* 0x000000291c267223 */ /* 0x088fe20000000026 */
[-C--:B------:R-:W-:Y:S01]  /*7360*/  FFMA R20, R26, R41.reuse, R20 ;  /* 0x000000291a147223 */ /* 0x080fe20000000014 */
[-C--:B------:R-:W-:Y:S01]  /*7370*/  FFMA R24, R40, R41.reuse, R24 ;  /* 0x0000002928187223 */ /* 0x080fe20000000018 */
[C---:B------:R-:W-:Y:S01]  /*7380*/  FFMA R22, R19.reuse, R41, R22 ;  /* 0x0000002913167223 */ /* 0x040fe20000000016 */
[-C--:B----4-:R-:W-:Y:S01]  /*7390*/  FFMA R34, R28, R43.reuse, R34 ;  /* 0x0000002b1c227223 */ /* 0x090fe20000000022 */
[-C--:B------:R-:W-:Y:S01]  /*73a0*/  FFMA R31, R26, R43.reuse, R31 ;  /* 0x0000002b1a1f7223 */ /* 0x080fe2000000001f */
[-C--:B------:R-:W-:Y:S01]  /*73b0*/  FFMA R33, R40, R43.reuse, R33 ;  /* 0x0000002b28217223 */ /* 0x080fe20000000021 */
[C---:B------:R-:W-:Y:S01]  /*73c0*/  FFMA R36, R19.reuse, R43, R36 ;  /* 0x0000002b13247223 */ /* 0x040fe20000000024 */
[-C--:B-----5:R-:W-:Y:S01]  /*73d0*/  FFMA R35, R28, R42.reuse, R35 ;  /* 0x0000002a1c237223 */ /* 0x0a0fe20000000023 */
[-C--:B------:R-:W-:Y:S01]  /*73e0*/  FFMA R21, R26, R42.reuse, R21 ;  /* 0x0000002a1a157223 */ /* 0x080fe20000000015 */
[-C--:B------:R-:W-:Y:S01]  /*73f0*/  FFMA R32, R40, R42.reuse, R32 ;  /* 0x0000002a28207223 */ /* 0x080fe20000000020 */
[----:B------:R-:W-:-:S07]  /*7400*/  FFMA R25, R19, R42, R25 ;  /* 0x0000002a13197223 */ /* 0x000fce0000000019 */
.L_x_102:
[----:B------:R-:W-:Y:S01]  /*7410*/  ISETP.LT.AND P0, PT, R11, UR20, PT ;  /* 0x000000140b007c0c */ /* 0x000fe2000bf01270 */
[----:B------:R-:W-:-:S12]  /*7420*/  BSSY.RECONVERGENT B2, `(.L_x_108) ;  /* 0x000006b000027945 */ /* 0x000fd80003800200 */
[----:B------:R-:W-:Y:S05]  /*7430*/  @!P0 BRA `(.L_x_109) ;  /* 0x0000000400a48947 */ /* 0x000fea0003800000 */
[----:B------:R-:W0:Y:S01]  /*7440*/  LDC R19, c[0x0][0x3a8] ;  /* 0x0000ea00ff137b82 */ /* 0x000e220000000800 */
[----:B------:R-:W-:Y:S01]  /*7450*/  BSSY.RECONVERGENT B3, `(.L_x_110) ;  /* 0x0000019000037945 */ /* 0x000fe20003800200 */
[----:B0-----:R-:W-:-:S13]  /*7460*/  ISETP.GE.AND P0, PT, R16, R19, PT ;  /* 0x000000131000720c */ /* 0x001fda0003f06270 */
[----:B------:R-:W-:Y:S05]  /*7470*/  @P0 BRA `(.L_x_111) ;  /* 0x0000000000580947 */ /* 0x000fea0003800000 */
[----:B------:R-:W0:Y:S01]  /*7480*/  S2UR UR12, SR_CgaCtaId ;  /* 0x00000000000c79c3 */ /* 0x000e220000008800 */
[----:B------:R-:W-:Y:S01]  /*7490*/  UMOV UR11, 0x400 ;  /* 0x00000400000b7882 */ /* 0x000fe20000000000 */
[----:B------:R-:W-:Y:S01]  /*74a0*/  IMAD R19, R11, R19, R16 ;  /* 0x000000130b137224 */ /* 0x000fe200078e0210 */
[----:B------:R-:W-:Y:S01]  /*74b0*/  ISETP.GE.AND P1, PT, R15, 0x2, PT ;  /* 0x000000020f00780c */ /* 0x000fe20003f26270 */
[----:B0-----:R-:W-:-:S06]  /*74c0*/  ULEA UR11, UR12, UR11, 0x18 ;  /* 0x0000000b0c0b7291 */ /* 0x001fcc000f8ec0ff */
[----:B------:R-:W-:-:S05]  /*74d0*/  LEA R19, R19, UR11, 0x2 ;  /* 0x0000000b13137c11 */ /* 0x000fca000f8e10ff */
[----:B------:R-:W0:Y:S02]  /*74e0*/  LDS R26, [R19] ;  /* 0x00000000131a7984 */ /* 0x000e240000000800 */
[----:B0-----:R-:W-:-:S05]  /*74f0*/  FADD R26, R26, R39 ;  /* 0x000000271a1a7221 */ /* 0x001fca0000000000 */
[----:B------:R0:W-:Y:S01]  /*7500*/  STS [R19], R26 ;  /* 0x0000001a13007388 */ /* 0x0001e20000000800 */
[----:B------:R-:W-:Y:S05]  /*7510*/  @!P1 BRA `(.L_x_111) ;  /* 0x0000000000309947 */ /* 0x000fea0003800000 */
[----:B------:R-:W1:Y:S01]  /*7520*/  LDS R27, [R19+0x4] ;  /* 0x00000400131b7984 */ /* 0x000e620000000800 */
[----:B------:R-:W-:Y:S01]  /*7530*/  ISETP.NE.AND P1, PT, R15, 0x2, PT ;  /* 0x000000020f00780c */ /* 0x000fe20003f25270 */
[----:B-1----:R-:W-:-:S05]  /*7540*/  FADD R38, R38, R27 ;  /* 0x0000001b26267221 */ /* 0x002fca0000000000 */
[----:B------:R1:W-:Y:S07]  /*7550*/  STS [R19+0x4], R38 ;  /* 0x0000042613007388 */ /* 0x0003ee0000000800 */
[----:B------:R-:W-:Y:S05]  /*7560*/  @!P1 BRA `(.L_x_111) ;  /* 0x00000000001c9947 */ /* 0x000fea0003800000 */
[----:B------:R-:W-:Y:S01]  /*7570*/  ISETP.NE.AND P1, PT, R15, 0x3, PT ;  /* 0x000000030f00780c */ /* 0x000fe20003f25270 */
[----:B------:R-:W2:-:S12]  /*7580*/  LDS R27, [R19+0x8] ;  /* 0x00000800131b7984 */ /* 0x000e980000000800 */
[----:B0-----:R-:W0:Y:S01]  /*7590*/  @P1 LDS R26, [R19+0xc] ;  /* 0x00000c00131a1984 */ /* 0x001e220000000800 */
[----:B--2---:R-:W-:-:S05]  /*75a0*/  FADD R34, R34, R27 ;  /* 0x0000001b22227221 */ /* 0x004fca0000000000 */
[----:B------:R2:W-:Y:S01]  /*75b0*/  STS [R19+0x8], R34 ;  /* 0x0000082213007388 */ /* 0x0005e20000000800 */
[----:B0-----:R-:W-:-:S05]  /*75c0*/  @P1 FADD R35, R35, R26 ;  /* 0x0000001a23231221 */ /* 0x001fca0000000000 */
[----:B------:R2:W-:Y:S02]  /*75d0*/  @P1 STS [R19+0xc], R35 ;  /* 0x00000c2313001388 */ /* 0x0005e40000000800 */
.L_x_111:
[----:B------:R-:W-:Y:S05]  /*75e0*/  BSYNC.RECONVERGENT B3 ;  /* 0x0000000000037941 */ /* 0x000fea0003800200 */
.L_x_110:
[----:B------:R-:W-:-:S13]  /*75f0*/  ISETP.GE.AND P1, PT, R10, 0x2, PT ;  /* 0x000000020a00780c */ /* 0x000fda0003f26270 */
[----:B------:R-:W-:Y:S05]  /*7600*/  @!P1 BRA `(.L_x_109) ;  /* 0x0000000400309947 */ /* 0x000fea0003800000 */
[----:B------:R-:W-:Y:S04]  /*7610*/  BSSY.RECONVERGENT B3, `(.L_x_112) ;  /* 0x0000018000037945 */ /* 0x000fe80003800200 */
[----:B------:R-:W-:Y:S05]  /*7620*/  @P0 BRA `(.L_x_113) ;  /* 0x0000000000580947 */ /* 0x000fea0003800000 */
[----:B------:R-:W3:Y:S01]  /*7630*/  S2UR UR12, SR_CgaCtaId ;  /* 0x00000000000c79c3 */ /* 0x000ee20000008800 */
[----:B------:R-:W-:Y:S01]  /*7640*/  UMOV UR11, 0x400 ;  /* 0x00000400000b7882 */ /* 0x000fe20000000000 */
[----:B012---:R-:W-:Y:S01]  /*7650*/  IMAD.IADD R19, R13, 0x1, R16 ;  /* 0x000000010d137824 */ /* 0x007fe200078e0210 */
[----:B------:R-:W-:Y:S01]  /*7660*/  ISETP.GE.AND P1, PT, R15, 0x2, PT ;  /* 0x000000020f00780c */ /* 0x000fe20003f26270 */
[----:B---3--:R-:W-:-:S06]  /*7670*/  ULEA UR11, UR12, UR11, 0x18 ;  /* 0x0000000b0c0b7291 */ /* 0x008fcc000f8ec0ff */
[----:B------:R-:W-:-:S05]  /*7680*/  LEA R27, R19, UR11, 0x2 ;  /* 0x0000000b131b7c11 */ /* 0x000fca000f8e10ff */
[----:B------:R-:W0:Y:S02]  /*7690*/  LDS R26, [R27] ;  /* 0x000000001b1a7984 */ /* 0x000e240000000800 */
[----:B0-----:R-:W-:-:S05]  /*76a0*/  FADD R26, R26, R23 ;  /* 0x000000171a1a7221 */ /* 0x001fca0000000000 */
[----:B------:R3:W-:Y:S01]  /*76b0*/  STS [R27], R26 ;  /* 0x0000001a1b007388 */ /* 0x0007e20000000800 */
[----:B------:R-:W-:Y:S05]  /*76c0*/  @!P1 BRA `(.L_x_113) ;  /* 0x0000000000309947 */ /* 0x000fea0003800000 */
[----:B------:R-:W0:Y:S01]  /*76d0*/  LDS R19, [R27+0x4] ;  /* 0x000004001b137984 */ /* 0x000e220000000800 */
[----:B------:R-:W-:Y:S01]  /*76e0*/  ISETP.NE.AND P1, PT, R15, 0x2, PT ;  /* 0x000000020f00780c */ /* 0x000fe20003f25270 */
[----:B0-----:R-:W-:-:S05]  /*76f0*/  FADD R19, R19, R20 ;  /* 0x0000001413137221 */ /* 0x001fca0000000000 */
[----:B------:R4:W-:Y:S07]  /*7700*/  STS [R27+0x4], R19 ;  /* 0x000004131b007388 */ /* 0x0009ee0000000800 */
[----:B------:R-:W-:Y:S05]  /*7710*/  @!P1 BRA `(.L_x_113) ;  /* 0x00000000001c9947 */ /* 0x000fea0003800000 */
[----:B------:R-:W-:Y:S01]  /*7720*/  ISETP.NE.AND P1, PT, R15, 0x3, PT ;  /* 0x000000030f00780c */ /* 0x000fe20003f25270 */
[----:B------:R-:W0:-:S12]  /*7730*/  LDS R20, [R27+0x8] ;  /* 0x000008001b147984 */ /* 0x000e180000000800 */
[----:B---3--:R-:W1:Y:S01]  /*7740*/  @P1 LDS R26, [R27+0xc] ;  /* 0x00000c001b1a1984 */ /* 0x008e620000000800 */
[----:B0-----:R-:W-:-:S05]  /*7750*/  FADD R20, R20, R31 ;  /* 0x0000001f14147221 */ /* 0x001fca0000000000 */
[----:B------:R0:W-:Y:S01]  /*7760*/  STS [R27+0x8], R20 ;  /* 0x000008141b007388 */ /* 0x0001e20000000800 */
[----:B-1----:R-:W-:-:S05]  /*7770*/  @P1 FADD R26, R26, R21 ;  /* 0x000000151a1a1221 */ /* 0x002fca0000000000 */
[----:B------:R0:W-:Y:S02]  /*7780*/  @P1 STS [R27+0xc], R26 ;  /* 0x00000c1a1b001388 */ /* 0x0001e40000000800 */
.L_x_113:
[----:B------:R-:W-:Y:S05]  /*7790*/  BSYNC.RECONVERGENT B3 ;  /* 0x0000000000037941 */ /* 0x000fea0003800200 */
.L_x_112:
[----:B------:R-:W-:-:S13]  /*77a0*/  ISETP.NE.AND P1, PT, R10, 0x2, PT ;  /* 0x000000020a00780c */ /* 0x000fda0003f25270 */
[----:B------:R-:W-:Y:S05]  /*77b0*/  @!P1 BRA `(.L_x_109) ;  /* 0x0000000000c49947 */ /* 0x000fea0003800000 */
[----:B------:R-:W-:Y:S04]  /*77c0*/  BSSY.RECONVERGENT B3, `(.L_x_114) ;  /* 0x0000018000037945 */ /* 0x000fe80003800200 */
[----:B------:R-:W-:Y:S05]  /*77d0*/  @P0 BRA `(.L_x_115) ;  /* 0x0000000000580947 */ /* 0x000fea0003800000 */
[----:B------:R-:W5:Y:S01]  /*77e0*/  S2UR UR12, SR_CgaCtaId ;  /* 0x00000000000c79c3 */ /* 0x000f620000008800 */
[----:B------:R-:W-:Y:S01]  /*77f0*/  UMOV UR11, 0x400 ;  /* 0x00000400000b7882 */ /* 0x000fe20000000000 */
[----:B012-4-:R-:W-:Y:S02]  /*7800*/  IADD3 R19, PT, PT, R14, R16, RZ ;  /* 0x000000100e137210 */ /* 0x017fe40007ffe0ff */
[----:B------:R-:W-:Y:S01]  /*7810*/  ISETP.GE.AND P1, PT, R15, 0x2, PT ;  /* 0x000000020f00780c */ /* 0x000fe20003f26270 */
[----:B-----5:R-:W-:-:S06]  /*7820*/  ULEA UR11, UR12, UR11, 0x18 ;  /* 0x0000000b0c0b7291 */ /* 0x020fcc000f8ec0ff */
        /* <DEDUP_REMOVED lines=11> */
[----:B0-----:R-:W0:-:S12]  /*78e0*/  LDS R20, [R21+0x8] ;  /* 0x0000080015147984 */ /* 0x001e180000000800 */
[----:B-1----:R-:W1:Y:S01]  /*78f0*/  @P1 LDS R19, [R21+0xc] ;  /* 0x00000c0015131984 */ /* 0x002e620000000800 */
[----:B0-----:R-:W-:-:S05]  /*7900*/  FADD R20, R20, R33 ;  /* 0x0000002114147221 */ /* 0x001fca0000000000 */
[----:B------:R0:W-:Y:S01]  /*7910*/  STS [R21+0x8], R20 ;  /* 0x0000081415007388 */ /* 0x0001e20000000800 */
[----:B-1----:R-:W-:-:S05]  /*7920*/  @P1 FADD R19, R19, R32 ;  /* 0x0000002013131221 */ /* 0x002fca0000000000 */
[----:B------:R0:W-:Y:S02]  /*7930*/  @P1 STS [R21+0xc], R19 ;  /* 0x00000c1315001388 */ /* 0x0001e40000000800 */
.L_x_115:
[----:B------:R-:W-:Y:S05]  /*7940*/  BSYNC.RECONVERGENT B3 ;  /* 0x0000000000037941 */ /* 0x000fea0003800200 */
.L_x_114:
[----:B------:R-:W-:-:S13]  /*7950*/  ISETP.EQ.OR P0, PT, R10, 0x3, P0 ;  /* 0x000000030a00780c */ /* 0x000fda0000702670 */
        /* <DEDUP_REMOVED lines=11> */
[----:B0-----:R-:W0:Y:S01]  /*7a10*/  LDS R19, [R24+0x4] ;  /* 0x0000040018137984 */ /* 0x001e220000000800 */
[----:B------:R-:W-:Y:S01]  /*7a20*/  ISETP.NE.AND P0, PT, R15, 0x2, PT ;  /* 0x000000020f00780c */ /* 0x000fe20003f05270 */
[----:B0-----:R-:W-:-:S05]  /*7a30*/  FADD R19, R19, R22 ;  /* 0x0000001613137221 */ /* 0x001fca0000000000 */
[----:B------:R0:W-:Y:S07]  /*7a40*/  STS [R24+0x4], R19 ;  /* 0x0000041318007388 */ /* 0x0001ee0000000800 */
[----:B------:R-:W-:Y:S05]  /*7a50*/  @!P0 BRA `(.L_x_109) ;  /* 0x00000000001c8947 */ /* 0x000fea0003800000 */
[----:B------:R-:W-:Y:S01]  /*7a60*/  ISETP.NE.AND P0, PT, R15, 0x3, PT ;  /* 0x000000030f00780c */ /* 0x000fe20003f05270 */
[----:B0-----:R-:W0:-:S12]  /*7a70*/  LDS R19, [R24+0x8] ;  /* 0x0000080018137984 */ /* 0x001e180000000800 */
[----:B------:R-:W1:Y:S01]  /*7a80*/  @P0 LDS R20, [R24+0xc] ;  /* 0x00000c0018140984 */ /* 0x000e620000000800 */
[----:B0-----:R-:W-:-:S05]  /*7a90*/  FADD R19, R19, R36 ;  /* 0x0000002413137221 */ /* 0x001fca0000000000 */
[----:B------:R0:W-:Y:S01]  /*7aa0*/  STS [R24+0x8], R19 ;  /* 0x0000081318007388 */ /* 0x0001e20000000800 */
[----:B-1----:R-:W-:-:S05]  /*7ab0*/  @P0 FADD R20, R20, R25 ;  /* 0x0000001914140221 */ /* 0x002fca0000000000 */
[----:B------:R0:W-:Y:S02]  /*7ac0*/  @P0 STS [R24+0xc], R20 ;  /* 0x00000c1418000388 */ /* 0x0001e40000000800 */
.L_x_109:
[----:B------:R-:W-:Y:S05]  /*7ad0*/  BSYNC.RECONVERGENT B2 ;  /* 0x0000000000027941 */ /* 0x000fea0003800200 */
.L_x_108:
[----:B------:R-:W5:Y:S01]  /*7ae0*/  LDCU UR11, c[0x0][0x3a8] ;  /* 0x00007500ff0b77ac */ /* 0x000f620008000800 */
[----:B------:R-:W-:Y:S01]  /*7af0*/  VIADD R16, R16, 0x80 ;  /* 0x0000008010107836 */ /* 0x000fe20000000000 */
[----:B------:R-:W-:-:S04]  /*7b00*/  IADD3 R15, PT, PT, R15, -0x80, RZ ;  /* 0xffffff800f0f7810 */ /* 0x000fc80007ffe0ff */
[----:B-----5:R-:W-:-:S13]  /*7b10*/  ISETP.GE.AND P0, PT, R16, UR11, PT ;  /* 0x0000000b10007c0c */ /* 0x020fda000bf06270 */
[----:B------:R-:W-:Y:S05]  /*7b20*/  @!P0 BRA `(.L_x_116) ;  /* 0xffffffdc00408947 */ /* 0x000fea000383ffff */
.L_x_101:
[----:B------:R-:W-:Y:S05]  /*7b30*/  BSYNC.RECONVERGENT B1 ;  /* 0x0000000000017941 */ /* 0x000fea0003800200 */
.L_x_100:
[----:B------:R-:W-:-:S04]  /*7b40*/  USHF.R.U32.HI UR11, URZ, 0x3, UR6 ;  /* 0x00000003ff0b7899 */ /* 0x000fc80008011606 */
[----:B------:R-:W-:-:S06]  /*7b50*/  ULOP3.LUT UR11, UR11, 0xfc, URZ, 0xc0, !UPT ;  /* 0x000000fc0b0b7892 */ /* 0x000fcc000f8ec0ff */
[----:B------:R-:W-:Y:S01]  /*7b60*/  IADD3 R11, PT, PT, R11, UR11, RZ ;  /* 0x0000000b0b0b7c10 */ /* 0x000fe2000fffe0ff */
[----:B------:R-:W-:-:S03]  /*7b70*/  VIADD R10, R10, -UR11 ;  /* 0x8000000b0a0a7c36 */ /* 0x000fc60008000000 */
[----:B------:R-:W-:-:S13]  /*7b80*/  ISETP.GE.AND P0, PT, R11, UR20, PT ;  /* 0x000000140b007c0c */ /* 0x000fda000bf06270 */
[----:B------:R-:W-:Y:S05]  /*7b90*/  @!P0 BRA `(.L_x_117) ;  /* 0xffffffd800f88947 */ /* 0x000fea000383ffff */
.L_x_99:
[----:B------:R-:W-:Y:S05]  /*7ba0*/  BSYNC.RECONVERGENT B0 ;  /* 0x0000000000007941 */ /* 0x000fea0003800200 */
.L_x_98:
[----:B------:R-:W-:Y:S06]  /*7bb0*/  BAR.SYNC.DEFER_BLOCKING 0x0 ;  /* 0x0000000000007b1d */ /* 0x000fec0000010000 */
[----:B------:R-:W5:Y:S02]  /*7bc0*/  LDCU UR11, c[0x0][0x3b0] ;  /* 0x00007600ff0b77ac */ /* 0x000f640008000800 */
[----:B-----5:R-:W-:-:S03]  /*7bd0*/  UIADD3 UR23, UPT, UPT, UR23, -UR11, URZ ;  /* 0x8000000b17177290 */ /* 0x020fc6000fffe0ff */
[----:B------:R-:W-:Y:S01]  /*7be0*/  UMOV UR11, UR10 ;  /* 0x0000000a000b7c82 */ /* 0x000fe20008000000 */
[----:B------:R-:W-:Y:S01]  /*7bf0*/  UMOV UR10, UR13 ;  /* 0x0000000d000a7c82 */ /* 0x000fe20008000000 */
[----:B------:R-:W-:Y:S07]  /*7c00*/  BRA.U UP0, `(.L_x_118) ;  /* 0xffffff9500c07547 */ /* 0x000fee000b83ffff */
.L_x_24:
[----:B------:R-:W5:Y:S01]  /*7c10*/  S2R R3, SR_TID.X ;  /* 0x0000000000037919 */ /* 0x000f620000002100 */
[----:B------:R-:W-:Y:S01]  /*7c20*/  BSSY.RECONVERGENT B0, `(.L_x_119) ;  /* 0x0000118000007945 */ /* 0x000fe20003800200 */
[----:B-----5:R-:W-:-:S13]  /*7c30*/  ISETP.GE.AND P0, PT, R3, R0, PT ;  /* 0x000000000300720c */ /* 0x020fda0003f06270 */
[----:B------:R-:W-:Y:S05]  /*7c40*/  @P0 BRA `(.L_x_120) ;  /* 0x0000001000540947 */ /* 0x000fea0003800000 */
[----:B------:R-:W5:Y:S01]  /*7c50*/  I2F.U32.RP R8, UR6 ;  /* 0x0000000600087d06 */ /* 0x000f620008209000 */
[----:B------:R-:W-:Y:S01]  /*7c60*/  VIADD R7, R3, UR6 ;  /* 0x0000000603077c36 */ /* 0x000fe20008000000 */
[----:B------:R-:W0:Y:S01]  /*7c70*/  S2UR UR9, SR_CgaCtaId ;  /* 0x00000000000979c3 */ /* 0x000e220000008800 */
[----:B------:R-:W-:Y:S01]  /*7c80*/  ISETP.NE.U32.AND P2, PT, RZ, UR6, PT ;  /* 0x00000006ff007c0c */ /* 0x000fe2000bf45070 */
[----:B------:R-:W3:Y:S01]  /*7c90*/  LDCU UR10, c[0x0][0x3bc] ;  /* 0x00007780ff0a77ac */ /* 0x000ee20008000800 */
[----:B------:R-:W-:Y:S01]  /*7ca0*/  BSSY.RECONVERGENT B1, `(.L_x_121) ;  /* 0x0000059000017945 */ /* 0x000fe20003800200 */
[----:B------:R-:W-:Y:S02]  /*7cb0*/  ISETP.GE.AND P0, PT, R7, R0, PT ;  /* 0x000000000700720c */ /* 0x000fe40003f06270 */
[----:B-12---:R-:W-:Y:S01]  /*7cc0*/  VIMNMX R2, PT, PT, R0, R7, !PT ;  /* 0x0000000700027248 */ /* 0x006fe20007fe0100 */
[----:B------:R-:W-:Y:S01]  /*7cd0*/  UMOV UR4, 0x400 ;  /* 0x0000040000047882 */ /* 0x000fe20000000000 */
[----:B------:R-:W-:-:S04]  /*7ce0*/  SEL R6, RZ, 0x1, P0 ;  /* 0x00000001ff067807 */ /* 0x000fc80000000000 */
[----:B------:R-:W-:Y:S01]  /*7cf0*/  IADD3 R2, PT, PT, R2, -R7, -R6 ;  /* 0x8000000702027210 */ /* 0x000fe20007ffe806 */
[----:B-----5:R-:W1:Y:S01]  /*7d00*/  MUFU.RCP R8, R8 ;  /* 0x0000000800087308 */ /* 0x020e620000001000 */
[----:B0-----:R-:W-:-:S04]  /*7d10*/  ULEA UR4, UR9, UR4, 0x18 ;  /* 0x0000000409047291 */ /* 0x001fc8000f8ec0ff */
[----:B---3--:R-:W-:Y:S01]  /*7d20*/  ULEA UR4, UR10, UR4, 0x2 ;  /* 0x000000040a047291 */ /* 0x008fe2000f8e10ff */
[----:B-1----:R-:W-:-:S04]  /*7d30*/  IADD3 R4, PT, PT, R8, 0xffffffe, RZ ;  /* 0x0ffffffe08047810 */ /* 0x002fc80007ffe0ff */
[----:B------:R0:W1:Y:S02]  /*7d40*/  F2I.FTZ.U32.TRUNC.NTZ R5, R4 ;  /* 0x0000000400057305 */ /* 0x000064000021f000 */
[----:B0-----:R-:W-:Y:S01]  /*7d50*/  HFMA2 R4, -RZ, RZ, 0, 0 ;  /* 0x00000000ff047431 */ /* 0x001fe200000001ff */
[----:B-1----:R-:W-:-:S05]  /*7d60*/  IADD3 R9, PT, PT, RZ, -R5, RZ ;  /* 0x80000005ff097210 */ /* 0x002fca0007ffe0ff */
[----:B------:R-:W-:-:S04]  /*7d70*/  IMAD R9, R9, UR6, RZ ;  /* 0x0000000609097c24 */ /* 0x000fc8000f8e02ff */
[----:B------:R-:W-:-:S06]  /*7d80*/  IMAD.HI.U32 R9, R5, R9, R4 ;  /* 0x0000000905097227 */ /* 0x000fcc00078e0004 */
[----:B------:R-:W-:-:S05]  /*7d90*/  IMAD.HI.U32 R9, R9, R2, RZ ;  /* 0x0000000209097227 */ /* 0x000fca00078e00ff */
[----:B------:R-:W-:-:S05]  /*7da0*/  IADD3 R5, PT, PT, -R9, RZ, RZ ;  /* 0x000000ff09057210 */ /* 0x000fca0007ffe1ff */
[----:B------:R-:W-:-:S05]  /*7db0*/  IMAD R2, R5, UR6, R2 ;  /* 0x0000000605027c24 */ /* 0x000fca000f8e0202 */
[----:B------:R-:W-:-:S13]  /*7dc0*/  ISETP.GE.U32.AND P0, PT, R2, UR6, PT ;  /* 0x0000000602007c0c */ /* 0x000fda000bf06070 */
[----:B------:R-:W-:Y:S01]  /*7dd0*/  @P0 VIADD R2, R2, -UR6 ;  /* 0x8000000602020c36 */ /* 0x000fe20008000000 */
[----:B------:R-:W-:-:S04]  /*7de0*/  @P0 IADD3 R9, PT, PT, R9, 0x1, RZ ;  /* 0x0000000109090810 */ /* 0x000fc80007ffe0ff */
[----:B------:R-:W-:Y:S02]  /*7df0*/  ISETP.GE.U32.AND P1, PT, R2, UR6, PT ;  /* 0x0000000602007c0c */ /* 0x000fe4000bf26070 */
[----:B------:R-:W0:Y:S11]  /*7e00*/  LDC R2, c[0x0][0x3bc] ;  /* 0x0000ef00ff027b82 */ /* 0x000e360000000800 */
[----:B------:R-:W-:-:S02]  /*7e10*/  @P1 IADD3 R9, PT, PT, R9, 0x1, RZ ;  /* 0x0000000109091810 */ /* 0x000fc40007ffe0ff */
[----:B------:R-:W-:-:S05]  /*7e20*/  @!P2 LOP3.LUT R9, RZ, UR6, RZ, 0x33, !PT ;  /* 0x00000006ff09ac12 */ /* 0x000fca000f8e33ff */
[----:B------:R-:W-:-:S05]  /*7e30*/  IMAD.IADD R6, R6, 0x1, R9 ;  /* 0x0000000106067824 */ /* 0x000fca00078e0209 */
[----:B------:R-:W-:Y:S02]  /*7e40*/  LOP3.LUT R4, R6, 0x3, RZ, 0xc0, !PT ;  /* 0x0000000306047812 */ /* 0x000fe400078ec0ff */
[----:B0-----:R-:W-:Y:S02]  /*7e50*/  LEA R5, R2, UR4, 0x2 ;  /* 0x0000000402057c11 */ /* 0x001fe4000f8e10ff */
[----:B------:R-:W-:Y:S02]  /*7e60*/  ISETP.NE.AND P0, PT, R4, 0x3, PT ;  /* 0x000000030400780c */ /* 0x000fe40003f05270 */
[----:B------:R-:W-:Y:S02]  /*7e70*/  LEA R7, R2, R5, 0x2 ;  /* 0x0000000502077211 */ /* 0x000fe400078e10ff */
[----:B------:R-:W-:-:S03]  /*7e80*/  MOV R5, R3 ;  /* 0x0000000300057202 */ /* 0x000fc60000000f00 */
[----:B------:R-:W-:-:S06]  /*7e90*/  IMAD R2, R2, 0x4, R7 ;  /* 0x0000000402027824 */ /* 0x000fcc00078e0207 */
[----:B------:R-:W-:Y:S05]  /*7ea0*/  @!P0 BRA `(.L_x_122) ;  /* 0x0000000000e08947 */ /* 0x000fea0003800000 */
[----:B------:R-:W0:Y:S01]  /*7eb0*/  S2UR UR9, SR_CgaCtaId ;  /* 0x00000000000979c3 */ /* 0x000e220000008800 */
[----:B------:R-:W-:Y:S01]  /*7ec0*/  IADD3 R5, PT, PT, R6, 0x1, RZ ;  /* 0x0000000106057810 */ /* 0x000fe20007ffe0ff */
[----:B------:R-:W-:-:S03]  /*7ed0*/  UMOV UR4, 0x400 ;  /* 0x0000040000047882 */ /* 0x000fc60000000000 */
[----:B------:R-:W-:Y:S02]  /*7ee0*/  LOP3.LUT R7, R5, 0x3, RZ, 0xc0, !PT ;  /* 0x0000000305077812 */ /* 0x000fe400078ec0ff */
[----:B------:R-:W-:Y:S01]  /*7ef0*/  MOV R5, R3 ;  /* 0x0000000300057202 */ /* 0x000fe20000000f00 */
[----:B------:R-:W1:Y:S02]  /*7f00*/  LDC R4, c[0x0][0x3a8] ;  /* 0x0000ea00ff047b82 */ /* 0x000e640000000800 */
[----:B------:R-:W-:Y:S01]  /*7f10*/  IMAD.MOV R7, RZ, RZ, -R7 ;  /* 0x000000ffff077224 */ /* 0x000fe200078e0a07 */
[----:B0-----:R-:W-:-:S06]  /*7f20*/  ULEA UR4, UR9, UR4, 0x18 ;  /* 0x0000000409047291 */ /* 0x001fcc000f8ec0ff */
[----:B------:R-:W-:-:S07]  /*7f30*/  LEA R8, R3, UR4, 0x2 ;  /* 0x0000000403087c11 */ /* 0x000fce000f8e10ff */
.L_x_125:
[----:B-1----:R-:W-:Y:S01]  /*7f40*/  IABS R13, R4 ;  /* 0x00000004000d7213 */ /* 0x002fe20000000000 */
[----:B------:R-:W-:Y:S01]  /*7f50*/  BSSY.RECONVERGENT B2, `(.L_x_123) ;  /* 0x0000028000027945 */ /* 0x000fe20003800200 */
[----:B------:R-:W-:Y:S02]  /*7f60*/  IABS R15, R5 ;  /* 0x00000005000f7213 */ /* 0x000fe40000000000 */
[----:B------:R-:W0:Y:S01]  /*7f70*/  I2F.RP R12, R13 ;  /* 0x0000000d000c7306 */ /* 0x000e220000209400 */
[----:B------:R-:W-:-:S07]  /*7f80*/  IADD3 R7, PT, PT, R7, 0x1, RZ ;  /* 0x0000000107077810 */ /* 0x000fce0007ffe0ff */
[----:B0-----:R-:W0:Y:S02]  /*7f90*/  MUFU.RCP R12, R12 ;  /* 0x0000000c000c7308 */ /* 0x001e240000001000 */
[----:B0-----:R-:W-:-:S06]  /*7fa0*/  IADD3 R14, PT, PT, R12, 0xffffffe, RZ ;  /* 0x0ffffffe0c0e7810 */ /* 0x001fcc0007ffe0ff */
[----:B------:R-:W0:Y:S02]  /*7fb0*/  F2I.FTZ.U32.TRUNC.NTZ R11, R14 ;  /* 0x0000000e000b7305 */ /* 0x000e24000021f000 */
[----:B0-----:R-:W-:-:S05]  /*7fc0*/  IADD3 R10, PT, PT, RZ, -R11, RZ ;  /* 0x8000000bff0a7210 */ /* 0x001fca0007ffe0ff */
[----:B------:R-:W-:Y:S02]  /*7fd0*/  IMAD R9, R10, R13, RZ ;  /* 0x0000000d0a097224 */ /* 0x000fe400078e02ff */
[----:B------:R-:W-:-:S04]  /*7fe0*/  IMAD.MOV.U32 R10, RZ, RZ, RZ ;  /* 0x000000ffff0a7224 */ /* 0x000fc800078e00ff */
[----:B------:R-:W-:Y:S01]  /*7ff0*/  IMAD.HI.U32 R9, R11, R9, R10 ;  /* 0x000000090b097227 */ /* 0x000fe200078e000a */
[----:B------:R-:W-:-:S05]  /*8000*/  MOV R10, R15 ;  /* 0x0000000f000a7202 */ /* 0x000fca0000000f00 */
[----:B------:R-:W-:-:S05]  /*8010*/  IMAD.HI.U32 R9, R9, R10, RZ ;  /* 0x0000000a09097227 */ /* 0x000fca00078e00ff */
[----:B------:R-:W-:-:S05]  /*8020*/  IADD3 R11, PT, PT, -R9, RZ, RZ ;  /* 0x000000ff090b7210 */ /* 0x000fca0007ffe1ff */
[----:B------:R-:W-:-:S05]  /*8030*/  IMAD R10, R13, R11, R10 ;  /* 0x0000000b0d0a7224 */ /* 0x000fca00078e020a */
[----:B------:R-:W-:-:S13]  /*8040*/  ISETP.GT.U32.AND P1, PT, R13, R10, PT ;  /* 0x0000000a0d00720c */ /* 0x000fda0003f24070 */
[----:B------:R-:W-:Y:S01]  /*8050*/  @!P1 IMAD.IADD R10, R10, 0x1, -R13 ;  /* 0x000000010a0a9824 */ /* 0x000fe200078e0a0d */
[----:B------:R-:W-:Y:S02]  /*8060*/  @!P1 IADD3 R9, PT, PT, R9, 0x1, RZ ;  /* 0x0000000109099810 */ /* 0x000fe40007ffe0ff */
[----:B------:R-:W-:Y:S02]  /*8070*/  ISETP.NE.AND P1, PT, R4, RZ, PT ;  /* 0x000000ff0400720c */ /* 0x000fe40003f25270 */
[----:B------:R-:W-:Y:S02]  /*8080*/  ISETP.GE.U32.AND P0, PT, R10, R13, PT ;  /* 0x0000000d0a00720c */ /* 0x000fe40003f06070 */
[----:B------:R-:W-:Y:S01]  /*8090*/  LOP3.LUT R10, R5, R4, RZ, 0x3c, !PT ;  /* 0x00000004050a7212 */ /* 0x000fe200078e3cff */
[----:B------:R-:W-:Y:S03]  /*80a0*/  LDS R13, [R8] ;  /* 0x00000000080d7984 */ /* 0x000fe60000000800 */
[----:B------:R-:W-:-:S07]  /*80b0*/  ISETP.GE.AND P2, PT, R10, RZ, PT ;  /* 0x000000ff0a00720c */ /* 0x000fce0003f46270 */
[----:B------:R-:W-:-:S06]  /*80c0*/  @P0 IADD3 R9, PT, PT, R9, 0x1, RZ ;  /* 0x0000000109090810 */ /* 0x000fcc0007ffe0ff */
[----:B------:R-:W-:Y:S01]  /*80d0*/  @!P2 IMAD.MOV R9, RZ, RZ, -R9 ;  /* 0x000000ffff09a224 */ /* 0x000fe200078e0a09 */
[----:B------:R-:W-:Y:S02]  /*80e0*/  @!P1 LOP3.LUT R9, RZ, R4, RZ, 0x33, !PT ;  /* 0x00000004ff099212 */ /* 0x000fe400078e33ff */
[----:B------:R-:W-:Y:S02]  /*80f0*/  ISETP.NE.AND P2, PT, R7, RZ, PT ;  /* 0x000000ff0700720c */ /* 0x000fe40003f45270 */
[----:B------:R-:W-:-:S05]  /*8100*/  LEA R9, R9, R2, 0x2 ;  /* 0x0000000209097211 */ /* 0x000fca00078e10ff */
[----:B------:R-:W0:Y:S02]  /*8110*/  LDS R14, [R9] ;  /* 0x00000000090e7984 */ /* 0x000e240000000800 */
[----:B0-----:R-:W0:Y:S08]  /*8120*/  MUFU.RCP R10, R14 ;  /* 0x0000000e000a7308 */ /* 0x001e300000001000 */
[----:B------:R-:W1:Y:S01]  /*8130*/  FCHK P0, R13, R14 ;  /* 0x0000000e0d007302 */ /* 0x000e620000000000 */
[----:B0-----:R-:W-:-:S04]  /*8140*/  FFMA R11, -R14, R10, 1 ;  /* 0x3f8000000e0b7423 */ /* 0x001fc8000000010a */
[----:B------:R-:W-:-:S04]  /*8150*/  FFMA R10, R10, R11, R10 ;  /* 0x0000000b0a0a7223 */ /* 0x000fc8000000000a */
[----:B------:R-:W-:-:S04]  /*8160*/  FFMA R11, R13, R10, RZ ;  /* 0x0000000a0d0b7223 */ /* 0x000fc800000000ff */
[----:B------:R-:W-:-:S04]  /*8170*/  FFMA R12, -R14, R11, R13 ;  /* 0x0000000b0e0c7223 */ /* 0x000fc8000000010d */
[----:B------:R-:W-:Y:S01]  /*8180*/  FFMA R11, R10, R12, R11 ;  /* 0x0000000c0a0b7223 */ /* 0x000fe2000000000b */
[----:B-1----:R-:W-:Y:S06]  /*8190*/  @!P0 BRA `(.L_x_124) ;  /* 0x00000000000c8947 */ /* 0x002fec0003800000 */
[----:B----4-:R-:W-:-:S07]  /*81a0*/  MOV R17, 0x81c0 ;  /* 0x000081c000117802 */ /* 0x010fce0000000f00 */
[----:B------:R-:W-:Y:S05]  /*81b0*/  CALL.REL.NOINC `($__internal_1_$__cuda_sm3x_div_rn_noftz_f32_slowpath) ;  /* 0x0000001400ec7944 */ /* 0x000fea0003c00000 */
[----:B------:R-:W-:-:S07]  /*81c0*/  IMAD.MOV.U32 R11, RZ, RZ, R13 ;  /* 0x000000ffff0b7224 */ /* 0x000fce00078e000d */
.L_x_124:
[----:B------:R-:W-:Y:S05]  /*81d0*/  BSYNC.RECONVERGENT B2 ;  /* 0x0000000000027941 */ /* 0x000fea0003800200 */
.L_x_123:
[----:B------:R-:W0:Y:S01]  /*81e0*/  LDC R9, c[0x0][0x360] ;  /* 0x0000d800ff097b82 */ /* 0x000e220000000800 */
[----:B------:R0:W-:Y:S01]  /*81f0*/  STS [R8], R11 ;  /* 0x0000000b08007388 */ /* 0x0001e20000000800 */
[----:B------:R-:W-:Y:S02]  /*8200*/  IADD3 R5, PT, PT, R5, UR6, RZ ;  /* 0x0000000605057c10 */ /* 0x000fe4000fffe0ff */
[----:B0-----:R-:W-:Y:S01]  /*8210*/  LEA R8, R9, R8, 0x2 ;  /* 0x0000000809087211 */ /* 0x001fe200078e10ff */
[----:B------:R-:W-:Y:S06]  /*8220*/  @P2 BRA `(.L_x_125) ;  /* 0xfffffffc00442947 */ /* 0x000fec000383ffff */
.L_x_122:
[----:B------:R-:W-:Y:S05]  /*8230*/  BSYNC.RECONVERGENT B1 ;  /* 0x0000000000017941 */ /* 0x000fea0003800200 */
.L_x_121:
[----:B------:R-:W0:Y:S01]  /*8240*/  LDC R4, c[0x0][0x3a8] ;  /* 0x0000ea00ff047b82 */ /* 0x000e220000000800 */
[----:B------:R-:W-:-:S13]  /*8250*/  ISETP.GE.U32.AND P0, PT, R6, 0x3, PT ;  /* 0x000000030600780c */ /* 0x000fda0003f06070 */
[----:B------:R-:W-:Y:S05]  /*8260*/  @!P0 BRA `(.L_x_120) ;  /* 0x0000000800cc8947 */ /* 0x000fea0003800000 */
.L_x_134:
[----:B0-----:R-:W-:Y:S01]  /*8270*/  IABS R10, R4 ;  /* 0x00000004000a7213 */ /* 0x001fe20000000000 */
[----:B------:R-:W-:Y:S01]  /*8280*/  HFMA2 R6, -RZ, RZ, 0, 0 ;  /* 0x00000000ff067431 */ /* 0x000fe200000001ff */
[----:B------:R-:W-:Y:S01]  /*8290*/  IABS R12, R5 ;  /* 0x00000005000c7213 */ /* 0x000fe20000000000 */
[----:B------:R-:W0:Y:S01]  /*82a0*/  S2UR UR9, SR_CgaCtaId ;  /* 0x00000000000979c3 */ /* 0x000e220000008800 */
[----:B------:R-:W1:Y:S01]  /*82b0*/  I2F.RP R8, R10 ;  /* 0x0000000a00087306 */ /* 0x000e620000209400 */
[----:B------:R-:W-:Y:S01]  /*82c0*/  UMOV UR4, 0x400 ;  /* 0x0000040000047882 */ /* 0x000fe20000000000 */
[----:B------:R-:W-:Y:S06]  /*82d0*/  BSSY.RECONVERGENT B1, `(.L_x_126) ;  /* 0x0000025000017945 */ /* 0x000fec0003800200 */
[----:B-1----:R-:W1:Y:S01]  /*82e0*/  MUFU.RCP R8, R8 ;  /* 0x0000000800087308 */ /* 0x002e620000001000 */
[----:B0-----:R-:W-:Y:S01]  /*82f0*/  ULEA UR4, UR9, UR4, 0x18 ;  /* 0x0000000409047291 */ /* 0x001fe2000f8ec0ff */
[----:B-1----:R-:W-:-:S06]  /*8300*/  VIADD R9, R8, 0xffffffe ;  /* 0x0ffffffe08097836 */ /* 0x002fcc0000000000 */
[----:B------:R-:W0:Y:S02]  /*8310*/  F2I.FTZ.U32.TRUNC.NTZ R7, R9 ;  /* 0x0000000900077305 */ /* 0x000e24000021f000 */
[----:B0-----:R-:W-:-:S05]  /*8320*/  IADD3 R11, PT, PT, RZ, -R7, RZ ;  /* 0x80000007ff0b7210 */ /* 0x001fca0007ffe0ff */
[----:B------:R-:W-:-:S04]  /*8330*/  IMAD R11, R11, R10, RZ ;  /* 0x0000000a0b0b7224 */ /* 0x000fc800078e02ff */
[----:B------:R-:W-:-:S04]  /*8340*/  IMAD.HI.U32 R6, R7, R11, R6 ;  /* 0x0000000b07067227 */ /* 0x000fc800078e0006 */
[----:B------:R-:W-:-:S04]  /*8350*/  IMAD.MOV.U32 R7, RZ, RZ, R12 ;  /* 0x000000ffff077224 */ /* 0x000fc800078e000c */
[----:B------:R-:W-:-:S05]  /*8360*/  IMAD.HI.U32 R6, R6, R7, RZ ;  /* 0x0000000706067227 */ /* 0x000fca00078e00ff */
[----:B------:R-:W-:-:S05]  /*8370*/  IADD3 R8, PT, PT, -R6, RZ, RZ ;  /* 0x000000ff06087210 */ /* 0x000fca0007ffe1ff */
[----:B------:R-:W-:-:S05]  /*8380*/  IMAD R7, R10, R8, R7 ;  /* 0x000000080a077224 */ /* 0x000fca00078e0207 */
[----:B------:R-:W-:-:S13]  /*8390*/  ISETP.GT.U32.AND P1, PT, R10, R7, PT ;  /* 0x000000070a00720c */ /* 0x000fda0003f24070 */
[-C--:B------:R-:W-:Y:S01]  /*83a0*/  @!P1 IADD3 R7, PT, PT, R7, -R10.reuse, RZ ;  /* 0x8000000a07079210 */ /* 0x080fe20007ffe0ff */
[----:B------:R-:W-:Y:S01]  /*83b0*/  @!P1 VIADD R6, R6, 0x1 ;  /* 0x0000000106069836 */ /* 0x000fe20000000000 */
[----:B------:R-:W-:Y:S02]  /*83c0*/  ISETP.NE.AND P1, PT, R4, RZ, PT ;  /* 0x000000ff0400720c */ /* 0x000fe40003f25270 */
[----:B------:R-:W-:Y:S02]  /*83d0*/  ISETP.GE.U32.AND P0, PT, R7, R10, PT ;  /* 0x0000000a0700720c */ /* 0x000fe40003f06070 */
[----:B------:R-:W-:-:S04]  /*83e0*/  LOP3.LUT R7, R5, R4, RZ, 0x3c, !PT ;  /* 0x0000000405077212 */ /* 0x000fc800078e3cff */
[----:B------:R-:W-:-:S07]  /*83f0*/  ISETP.GE.AND P2, PT, R7, RZ, PT ;  /* 0x000000ff0700720c */ /* 0x000fce0003f46270 */
[----:B------:R-:W-:-:S06]  /*8400*/  @P0 IADD3 R6, PT, PT, R6, 0x1, RZ ;  /* 0x0000000106060810 */ /* 0x000fcc0007ffe0ff */
[----:B------:R-:W-:Y:S02]  /*8410*/  @!P2 IADD3 R6, PT, PT, -R6, RZ, RZ ;  /* 0x000000ff0606a210 */ /* 0x000fe40007ffe1ff */
[----:B------:R-:W-:-:S05]  /*8420*/  @!P1 LOP3.LUT R6, RZ, R4, RZ, 0x33, !PT ;  /* 0x00000004ff069212 */ /* 0x000fca00078e33ff */
[----:B------:R-:W-:Y:S01]  /*8430*/  IMAD R7, R6, 0x4, R2 ;  /* 0x0000000406077824 */ /* 0x000fe200078e0202 */
[----:B------:R-:W-:-:S04]  /*8440*/  LEA R6, R5, UR4, 0x2 ;  /* 0x0000000405067c11 */ /* 0x000fc8000f8e10ff */
[----:B------:R-:W0:Y:S04]  /*8450*/  LDS R14, [R7] ;  /* 0x00000000070e7984 */ /* 0x000e280000000800 */
[----:B------:R-:W1:Y:S01]  /*8460*/  LDS R13, [R6] ;  /* 0x00000000060d7984 */ /* 0x000e620000000800 */
[----:B0-----:R-:W0:Y:S08]  /*8470*/  MUFU.RCP R8, R14 ;  /* 0x0000000e00087308 */ /* 0x001e300000001000 */
[----:B-1----:R-:W1:Y:S01]  /*8480*/  FCHK P0, R13, R14 ;  /* 0x0000000e0d007302 */ /* 0x002e620000000000 */
        /* <DEDUP_REMOVED lines=8> */
[----:B------:R-:W-:-:S07]  /*8510*/  MOV R11, R13 ;  /* 0x0000000d000b7202 */ /* 0x000fce0000000f00 */
.L_x_127:
[----:B------:R-:W-:Y:S05]  /*8520*/  BSYNC.RECONVERGENT B1 ;  /* 0x0000000000017941 */ /* 0x000fea0003800200 */
.L_x_126:
[----:B------:R-:W-:Y:S01]  /*8530*/  IABS R13, R4 ;  /* 0x00000004000d7213 */ /* 0x000fe20000000000 */
[----:B------:R-:W-:Y:S01]  /*8540*/  STS [R6], R11 ;  /* 0x0000000b06007388 */ /* 0x000fe20000000800 */
[----:B------:R-:W-:Y:S01]  /*8550*/  IADD3 R7, PT, PT, R5, UR6, RZ ;  /* 0x0000000605077c10 */ /* 0x000fe2000fffe0ff */
[----:B------:R-:W-:Y:S01]  /*8560*/  BSSY.RECONVERGENT B1, `(.L_x_128) ;  /* 0x0000029000017945 */ /* 0x000fe20003800200 */
[----:B------:R-:W0:Y:S02]  /*8570*/  I2F.RP R10, R13 ;  /* 0x0000000d000a7306 */ /* 0x000e240000209400 */
[----:B------:R-:W-:-:S06]  /*8580*/  IABS R14, R7 ;  /* 0x00000007000e7213 */ /* 0x000fcc0000000000 */
[----:B0-----:R-:W0:Y:S02]  /*8590*/  MUFU.RCP R10, R10 ;  /* 0x0000000a000a7308 */ /* 0x001e240000001000 */
[----:B0-----:R-:W-:-:S06]  /*85a0*/  IADD3 R12, PT, PT, R10, 0xffffffe, RZ ;  /* 0x0ffffffe0a0c7810 */ /* 0x001fcc0007ffe0ff */
[----:B------:R-:W0:Y:S02]  /*85b0*/  F2I.FTZ.U32.TRUNC.NTZ R9, R12 ;  /* 0x0000000c00097305 */ /* 0x000e24000021f000 */
[----:B0-----:R-:W-:-:S04]  /*85c0*/  IMAD.MOV R8, RZ, RZ, -R9 ;  /* 0x000000ffff087224 */ /* 0x001fc800078e0a09 */
[----:B------:R-:W-:Y:S02]  /*85d0*/  IMAD R5, R8, R13, RZ ;  /* 0x0000000d08057224 */ /* 0x000fe400078e02ff */
[----:B------:R-:W-:-:S05]  /*85e0*/  HFMA2 R8, -RZ, RZ, 0, 0 ;  /* 0x00000000ff087431 */ /* 0x000fca00000001ff */
        /* <DEDUP_REMOVED lines=12> */
[----:B------:R-:W-:-:S04]  /*86b0*/  @P0 IADD3 R5, PT, PT, R5, 0x1, RZ ;  /* 0x0000000105050810 */ /* 0x000fc80007ffe0ff */
[----:B------:R-:W-:Y:S02]  /*86c0*/  MOV R9, R5 ;  /* 0x0000000500097202 */ /* 0x000fe40000000f00 */
[----:B------:R-:W0:Y:S03]  /*86d0*/  LDC R5, c[0x0][0x360] ;  /* 0x0000d800ff057b82 */ /* 0x000e260000000800 */
[----:B------:R-:W-:Y:S01]  /*86e0*/  @!P2 IMAD.MOV R9, RZ, RZ, -R9 ;  /* 0x000000ffff09a224 */ /* 0x000fe200078e0a09 */
[----:B------:R-:W-:-:S04]  /*86f0*/  @!P1 LOP3.LUT R9, RZ, R4, RZ, 0x33, !PT ;  /* 0x00000004ff099212 */ /* 0x000fc800078e33ff */
[----:B------:R-:W-:-:S05]  /*8700*/  LEA R9, R9, R2, 0x2 ;  /* 0x0000000209097211 */ /* 0x000fca00078e10ff */
[----:B------:R-:W1:Y:S01]  /*8710*/  LDS R14, [R9] ;  /* 0x00000000090e7984 */ /* 0x000e620000000800 */
[----:B0-----:R-:W-:-:S05]  /*8720*/  LEA R8, R5, R6, 0x2 ;  /* 0x0000000605087211 */ /* 0x001fca00078e10ff */
[----:B------:R-:W0:Y:S01]  /*8730*/  LDS R13, [R8] ;  /* 0x00000000080d7984 */ /* 0x000e220000000800 */
[----:B-1----:R-:W1:Y:S08]  /*8740*/  MUFU.RCP R10, R14 ;  /* 0x0000000e000a7308 */ /* 0x002e700000001000 */
[----:B0-----:R-:W0:Y:S01]  /*8750*/  FCHK P0, R13, R14 ;  /* 0x0000000e0d007302 */ /* 0x001e220000000000 */
[----:B-1----:R-:W-:-:S04]  /*8760*/  FFMA R15, -R14, R10, 1 ;  /* 0x3f8000000e0f7423 */ /* 0x002fc8000000010a */
[----:B------:R-:W-:-:S04]  /*8770*/  FFMA R10, R10, R15, R10 ;  /* 0x0000000f0a0a7223 */ /* 0x000fc8000000000a */
[----:B------:R-:W-:-:S04]  /*8780*/  FFMA R15, R13, R10, RZ ;  /* 0x0000000a0d0f7223 */ /* 0x000fc800000000ff */
[----:B------:R-:W-:-:S04]  /*8790*/  FFMA R12, -R14, R15, R13 ;  /* 0x0000000f0e0c7223 */ /* 0x000fc8000000010d */
[----:B------:R-:W-:Y:S01]  /*87a0*/  FFMA R15, R10, R12, R15 ;  /* 0x0000000c0a0f7223 */ /* 0x000fe2000000000f */
[----:B0-----:R-:W-:Y:S06]  /*87b0*/  @!P0 BRA `(.L_x_129) ;  /* 0x00000000000c8947 */ /* 0x001fec0003800000 */
[----:B----4-:R-:W-:-:S07]  /*87c0*/  MOV R17, 0x87e0 ;  /* 0x000087e000117802 */ /* 0x010fce0000000f00 */
[----:B------:R-:W-:Y:S05]  /*87d0*/  CALL.REL.NOINC `($__internal_1_$__cuda_sm3x_div_rn_noftz_f32_slowpath) ;  /* 0x0000001000647944 */ /* 0x000fea0003c00000 */
[----:B------:R-:W-:-:S07]  /*87e0*/  IMAD.MOV.U32 R15, RZ, RZ, R13 ;  /* 0x000000ffff0f7224 */ /* 0x000fce00078e000d */
.L_x_129:
[----:B------:R-:W-:Y:S05]  /*87f0*/  BSYNC.RECONVERGENT B1 ;  /* 0x0000000000017941 */ /* 0x000fea0003800200 */
.L_x_128:
[----:B------:R-:W-:Y:S01]  /*8800*/  IABS R12, R4 ;  /* 0x00000004000c7213 */ /* 0x000fe20000000000 */
[----:B------:R-:W-:Y:S02]  /*8810*/  HFMA2 R10, -RZ, RZ, 0, 0 ;  /* 0x00000000ff0a7431 */ /* 0x000fe400000001ff */
[----:B------:R-:W-:Y:S01]  /*8820*/  VIADD R7, R7, UR6 ;  /* 0x0000000607077c36 */ /* 0x000fe20008000000 */
[----:B------:R-:W-:Y:S01]  /*8830*/  STS [R8], R15 ;  /* 0x0000000f08007388 */ /* 0x000fe20000000800 */
[----:B------:R-:W0:Y:S01]  /*8840*/  I2F.RP R6, R12 ;  /* 0x0000000c00067306 */ /* 0x000e220000209400 */
[----:B------:R-:W-:Y:S02]  /*8850*/  BSSY.RECONVERGENT B1, `(.L_x_130) ;  /* 0x0000025000017945 */ /* 0x000fe40003800200 */
[----:B------:R-:W-:-:S05]  /*8860*/  IABS R13, R7 ;  /* 0x00000007000d7213 */ /* 0x000fca0000000000 */
[----:B0-----:R-:W0:Y:S02]  /*8870*/  MUFU.RCP R6, R6 ;  /* 0x0000000600067308 */ /* 0x001e240000001000 */
[----:B0-----:R-:W-:-:S06]  /*8880*/  IADD3 R11, PT, PT, R6, 0xffffffe, RZ ;  /* 0x0ffffffe060b7810 */ /* 0x001fcc0007ffe0ff */
[----:B------:R-:W0:Y:S02]  /*8890*/  F2I.FTZ.U32.TRUNC.NTZ R11, R11 ;  /* 0x0000000b000b7305 */ /* 0x000e24000021f000 */
[----:B0-----:R-:W-:-:S05]  /*88a0*/  IADD3 R9, PT, PT, RZ, -R11, RZ ;  /* 0x8000000bff097210 */ /* 0x001fca0007ffe0ff */
[----:B------:R-:W-:-:S04]  /*88b0*/  IMAD R9, R9, R12, RZ ;  /* 0x0000000c09097224 */ /* 0x000fc800078e02ff */
[----:B------:R-:W-:Y:S01]  /*88c0*/  IMAD.HI.U32 R10, R11, R9, R10 ;  /* 0x000000090b0a7227 */ /* 0x000fe200078e000a */
[----:B------:R-:W-:-:S05]  /*88d0*/  MOV R9, R13 ;  /* 0x0000000d00097202 */ /* 0x000fca0000000f00 */
[----:B------:R-:W-:-:S04]  /*88e0*/  IMAD.HI.U32 R6, R10, R9, RZ ;  /* 0x000000090a067227 */ /* 0x000fc800078e00ff */
[----:B------:R-:W-:-:S04]  /*88f0*/  IMAD.MOV R10, RZ, RZ, -R6 ;  /* 0x000000ffff0a7224 */ /* 0x000fc800078e0a06 */
[----:B------:R-:W-:-:S05]  /*8900*/  IMAD R9, R12, R10, R9 ;  /* 0x0000000a0c097224 */ /* 0x000fca00078e0209 */
[----:B------:R-:W-:-:S13]  /*8910*/  ISETP.GT.U32.AND P1, PT, R12, R9, PT ;  /* 0x000000090c00720c */ /* 0x000fda0003f24070 */
[-C--:B------:R-:W-:Y:S02]  /*8920*/  @!P1 IADD3 R9, PT, PT, R9, -R12.reuse, RZ ;  /* 0x8000000c09099210 */ /* 0x080fe40007ffe0ff */
[----:B------:R-:W-:Y:S02]  /*8930*/  @!P1 IADD3 R6, PT, PT, R6, 0x1, RZ ;  /* 0x0000000106069810 */ /* 0x000fe40007ffe0ff */
[----:B------:R-:W-:Y:S02]  /*8940*/  ISETP.GE.U32.AND P0, PT, R9, R12, PT ;  /* 0x0000000c0900720c */ /* 0x000fe40003f06070 */
[----:B------:R-:W-:Y:S02]  /*8950*/  LOP3.LUT R9, R7, R4, RZ, 0x3c, !PT ;  /* 0x0000000407097212 */ /* 0x000fe400078e3cff */
[----:B------:R-:W-:Y:S02]  /*8960*/  ISETP.NE.AND P1, PT, R4, RZ, PT ;  /* 0x000000ff0400720c */ /* 0x000fe40003f25270 */
[----:B------:R-:W-:-:S07]  /*8970*/  ISETP.GE.AND P2, PT, R9, RZ, PT ;  /* 0x000000ff0900720c */ /* 0x000fce0003f46270 */
[----:B------:R-:W-:-:S06]  /*8980*/  @P0 VIADD R6, R6, 0x1 ;  /* 0x0000000106060836 */ /* 0x000fcc0000000000 */
[----:B------:R-:W-:Y:S02]  /*8990*/  @!P2 IADD3 R6, PT, PT, -R6, RZ, RZ ;  /* 0x000000ff0606a210 */ /* 0x000fe40007ffe1ff */
[----:B------:R-:W-:-:S04]  /*89a0*/  @!P1 LOP3.LUT R6, RZ, R4, RZ, 0x33, !PT ;  /* 0x00000004ff069212 */ /* 0x000fc800078e33ff */
[----:B------:R-:W-:Y:S01]  /*89b0*/  LEA R9, R6, R2, 0x2 ;  /* 0x0000000206097211 */ /* 0x000fe200078e10ff */
[----:B------:R-:W-:-:S04]  /*89c0*/  IMAD R6, R5, 0x4, R8 ;  /* 0x0000000405067824 */ /* 0x000fc800078e0208 */
        /* <DEDUP_REMOVED lines=13> */
.L_x_131:
[----:B------:R-:W-:Y:S05]  /*8aa0*/  BSYNC.RECONVERGENT B1 ;  /* 0x0000000000017941 */ /* 0x000fea0003800200 */
.L_x_130:
[----:B------:R-:W-:Y:S01]  /*8ab0*/  IABS R12, R4 ;  /* 0x00000004000c7213 */ /* 0x000fe20000000000 */
[----:B------:R-:W-:Y:S01]  /*8ac0*/  HFMA2 R8, -RZ, RZ, 0, 0 ;  /* 0x00000000ff087431 */ /* 0x000fe200000001ff */
[----:B------:R-:W-:Y:S01]  /*8ad0*/  IADD3 R7, PT, PT, R7, UR6, RZ ;  /* 0x0000000607077c10 */ /* 0x000fe2000fffe0ff */
[----:B------:R-:W-:Y:S01]  /*8ae0*/  STS [R6], R11 ;  /* 0x0000000b06007388 */ /* 0x000fe20000000800 */
[----:B------:R-:W0:Y:S01]  /*8af0*/  I2F.RP R10, R12 ;  /* 0x0000000c000a7306 */ /* 0x000e220000209400 */
[----:B------:R-:W-:Y:S01]  /*8b00*/  BSSY.RECONVERGENT B1, `(.L_x_132) ;  /* 0x0000025000017945 */ /* 0x000fe20003800200 */
[----:B------:R-:W-:-:S06]  /*8b10*/  IABS R14, R7 ;  /* 0x00000007000e7213 */ /* 0x000fcc0000000000 */
[----:B0-----:R-:W0:Y:S02]  /*8b20*/  MUFU.RCP R10, R10 ;  /* 0x0000000a000a7308 */ /* 0x001e240000001000 */
[----:B0-----:R-:W-:-:S06]  /*8b30*/  IADD3 R13, PT, PT, R10, 0xffffffe, RZ ;  /* 0x0ffffffe0a0d7810 */ /* 0x001fcc0007ffe0ff */
[----:B------:R-:W0:Y:S02]  /*8b40*/  F2I.FTZ.U32.TRUNC.NTZ R9, R13 ;  /* 0x0000000d00097305 */ /* 0x000e24000021f000 */
[----:B0-----:R-:W-:-:S04]  /*8b50*/  IMAD.MOV R15, RZ, RZ, -R9 ;  /* 0x000000ffff0f7224 */ /* 0x001fc800078e0a09 */
        /* <DEDUP_REMOVED lines=17> */
[----:B------:R-:W-:-:S04]  /*8c70*/  LEA R8, R5, R6, 0x2 ;  /* 0x0000000605087211 */ /* 0x000fc800078e10ff */
        /* <DEDUP_REMOVED lines=13> */
.L_x_133:
[----:B------:R-:W-:Y:S05]  /*8d50*/  BSYNC.RECONVERGENT B1 ;  /* 0x0000000000017941 */ /* 0x000fea0003800200 */
.L_x_132:
[----:B------:R0:W-:Y:S01]  /*8d60*/  STS [R8], R15 ;  /* 0x0000000f08007388 */ /* 0x0001e20000000800 */
[----:B------:R-:W-:-:S05]  /*8d70*/  VIADD R5, R7, UR6 ;  /* 0x0000000607057c36 */ /* 0x000fca0008000000 */
[----:B------:R-:W-:-:S13]  /*8d80*/  ISETP.GE.AND P0, PT, R5, R0, PT ;  /* 0x000000000500720c */ /* 0x000fda0003f06270 */
[----:B0-----:R-:W-:Y:S05]  /*8d90*/  @!P0 BRA `(.L_x_134) ;  /* 0xfffffff400348947 */ /* 0x001fea000383ffff */
.L_x_120:
[----:B------:R-:W-:Y:S05]  /*8da0*/  BSYNC.RECONVERGENT B0 ;  /* 0x0000000000007941 */ /* 0x000fea0003800200 */
.L_x_119:
[----:B------:R-:W0:Y:S01]  /*8db0*/  LDC R16, c[0x0][0x3a8] ;  /* 0x0000ea00ff107b82 */ /* 0x000e220000000800 */
[----:B------:R-:W-:-:S04]  /*8dc0*/  UISETP.LT.AND UP0, UPT, UR7, UR8, UPT ;  /* 0x000000080700728c */ /* 0x000fc8000bf01270 */
[----:B------:R-:W-:Y:S01]  /*8dd0*/  USEL UR9, UR7, UR8, UP0 ;  /* 0x0000000807097287 */ /* 0x000fe20008000000 */
[----:B0-----:R-:W-:Y:S02]  /*8de0*/  IMAD R13, R16, UR5, R3 ;  /* 0x00000005100d7c24 */ /* 0x001fe4000f8e0203 */
[----:B------:R-:W-:Y:S03]  /*8df0*/  BAR.SYNC.DEFER_BLOCKING 0x0 ;  /* 0x0000000000007b1d */ /* 0x000fe60000010000 */
[----:B------:R-:W-:-:S13]  /*8e00*/  ISETP.GE.AND P0, PT, R13, UR9, PT ;  /* 0x000000090d007c0c */ /* 0x000fda000bf06270 */
[----:B------:R-:W-:Y:S05]  /*8e10*/  @P0 EXIT ;  /* 0x000000000000094d */ /* 0x000fea0003800000 */
[----:B-12---:R-:W0:Y:S01]  /*8e20*/  I2F.U32.RP R6, UR6 ;  /* 0x0000000600067d06 */ /* 0x006e220008209000 */
[----:B------:R-:W-:Y:S01]  /*8e30*/  VIADD R0, R13, UR6 ;  /* 0x000000060d007c36 */ /* 0x000fe20008000000 */
[----:B------:R-:W-:Y:S01]  /*8e40*/  ISETP.NE.U32.AND P2, PT, RZ, UR6, PT ;  /* 0x00000006ff007c0c */ /* 0x000fe2000bf45070 */
[----:B------:R-:W-:Y:S03]  /*8e50*/  BSSY.RECONVERGENT B0, `(.L_x_135) ;  /* 0x000002b000007945 */ /* 0x000fe60003800200 */
[C---:B------:R-:W-:Y:S02]  /*8e60*/  ISETP.GE.AND P0, PT, R0.reuse, UR9, PT ;  /* 0x0000000900007c0c */ /* 0x040fe4000bf06270 */
[----:B------:R-:W-:Y:S02]  /*8e70*/  VIMNMX R7, PT, PT, R0, UR9, !PT ;  /* 0x0000000900077c48 */ /* 0x000fe4000ffe0100 */
[----:B------:R-:W-:-:S04]  /*8e80*/  SEL R2, RZ, 0x1, P0 ;  /* 0x00000001ff027807 */ /* 0x000fc80000000000 */
[----:B------:R-:W-:Y:S01]  /*8e90*/  IADD3 R7, PT, PT, R7, -R0, -R2 ;  /* 0x8000000007077210 */ /* 0x000fe20007ffe802 */
[----:B0-----:R-:W0:Y:S02]  /*8ea0*/  MUFU.RCP R6, R6 ;  /* 0x0000000600067308 */ /* 0x001e240000001000 */
[----:B0-----:R-:W-:-:S06]  /*8eb0*/  IADD3 R4, PT, PT, R6, 0xffffffe, RZ ;  /* 0x0ffffffe06047810 */ /* 0x001fcc0007ffe0ff */
        /* <DEDUP_REMOVED lines=19> */
[----:B------:R-:W0:Y:S01]  /*8ff0*/  S2UR UR7, SR_CgaCtaId ;  /* 0x00000000000779c3 */ /* 0x000e220000008800 */
[----:B------:R-:W-:Y:S01]  /*9000*/  UMOV UR4, 0x400 ;  /* 0x0000040000047882 */ /* 0x000fe20000000000 */
[----:B------:R-:W-:-:S04]  /*9010*/  IADD3 R0, PT, PT, R0, 0x1, RZ ;  /* 0x0000000100007810 */ /* 0x000fc80007ffe0ff */
[----:B------:R-:W-:Y:S02]  /*9020*/  LOP3.LUT R0, R0, 0x3, RZ, 0xc0, !PT ;  /* 0x0000000300007812 */ /* 0x000fe400078ec0ff */
[----:B------:R-:W1:Y:S02]  /*9030*/  LDC.64 R4, c[0x0][0x398] ;  /* 0x0000e600ff047b82 */ /* 0x000e640000000a00 */
[----:B------:R-:W-:Y:S01]  /*9040*/  IADD3 R0, PT, PT, -R0, RZ, RZ ;  /* 0x000000ff00007210 */ /* 0x000fe20007ffe1ff */
[----:B0-----:R-:W-:-:S06]  /*9050*/  ULEA UR4, UR7, UR4, 0x18 ;  /* 0x0000000407047291 */ /* 0x001fcc000f8ec0ff */
[----:B------:R-:W-:-:S07]  /*9060*/  LEA R6, R3, UR4, 0x2 ;  /* 0x0000000403067c11 */ /* 0x000fce000f8e10ff */
.L_x_137:
[----:B0-----:R0:W2:Y:S01]  /*9070*/  LDS R7, [R6] ;  /* 0x0000000006077984 */ /* 0x0010a20000000800 */
[C---:B-1----:R-:W-:Y:S01]  /*9080*/  IMAD.WIDE R2, R13.reuse, 0x4, R4 ;  /* 0x000000040d027825 */ /* 0x042fe200078e0204 */
[----:B------:R-:W0:Y:S01]  /*9090*/  LDC R9, c[0x0][0x360] ;  /* 0x0000d800ff097b82 */ /* 0x000e220000000800 */
[----:B------:R-:W-:Y:S02]  /*90a0*/  IADD3 R13, PT, PT, R13, UR6, RZ ;  /* 0x000000060d0d7c10 */ /* 0x000fe4000fffe0ff */
[----:B------:R-:W-:-:S05]  /*90b0*/  VIADD R0, R0, 0x1 ;  /* 0x0000000100007836 */ /* 0x000fca0000000000 */
[----:B------:R-:W-:Y:S02]  /*90c0*/  ISETP.NE.AND P0, PT, R0, RZ, PT ;  /* 0x000000ff0000720c */ /* 0x000fe40003f05270 */
[----:B0-----:R-:W-:Y:S01]  /*90d0*/  LEA R6, R9, R6, 0x2 ;  /* 0x0000000609067211 */ /* 0x001fe200078e10ff */
[----:B--2---:R0:W-:Y:S10]  /*90e0*/  STG.E desc[UR16][R2.64], R7 ;  /* 0x0000000702007986 */ /* 0x0041f4000c101910 */
[----:B------:R-:W-:Y:S05]  /*90f0*/  @P0 BRA `(.L_x_137) ;  /* 0xfffffffc00dc0947 */ /* 0x000fea000383ffff */
.L_x_136:
[----:B------:R-:W-:Y:S05]  /*9100*/  BSYNC.RECONVERGENT B0 ;  /* 0x0000000000007941 */ /* 0x000fea0003800200 */
.L_x_135:
[----:B------:R-:W-:Y:S05]  /*9110*/  @!P1 EXIT ;  /* 0x000000000000994d */ /* 0x000fea0003800000 */
[----:B------:R-:W1:Y:S01]  /*9120*/  S2UR UR7, SR_CgaCtaId ;  /* 0x00000000000779c3 */ /* 0x000e620000008800 */
[----:B------:R-:W-:Y:S01]  /*9130*/  UMOV UR4, 0x400 ;  /* 0x0000040000047882 */ /* 0x000fe20000000000 */
[----:B------:R-:W-:-:S06]  /*9140*/  USHF.L.U32 UR6, UR6, 0x2, URZ ;  /* 0x0000000206067899 */ /* 0x000fcc00080006ff */
[----:B------:R-:W2:Y:S01]  /*9150*/  LDC.64 R8, c[0x0][0x398] ;  /* 0x0000e600ff087b82 */ /* 0x000ea20000000a00 */
[----:B-1----:R-:W-:-:S12]  /*9160*/  ULEA UR4, UR7, UR4, 0x18 ;  /* 0x0000000407047291 */ /* 0x002fd8000f8ec0ff */
.L_x_138:
[----:B------:R-:W-:Y:S01]  /*9170*/  UIADD3 UR7, UPT, UPT, -UR5, URZ, URZ ;  /* 0x000000ff05077290 */ /* 0x000fe2000fffe1ff */
[----:B0-2---:R-:W-:-:S05]  /*9180*/  IMAD.WIDE R10, R13, 0x4, R8 ;  /* 0x000000040d0a7825 */ /* 0x005fca00078e0208 */
[----:B------:R-:W-:Y:S01]  /*9190*/  IMAD R0, R16, UR7, R13 ;  /* 0x0000000710007c24 */ /* 0x000fe2000f8e020d */
[----:B0-----:R-:W-:Y:S02]  /*91a0*/  IADD3 R2, P0, PT, R10, UR6, RZ ;  /* 0x000000060a027c10 */ /* 0x001fe4000ff1e0ff */
[----:B------:R-:W-:Y:S02]  /*91b0*/  IADD3 R13, PT, PT, R13, UR6, RZ ;  /* 0x000000060d0d7c10 */ /* 0x000fe4000fffe0ff */
[----:B------:R-:W-:Y:S02]  /*91c0*/  LEA R0, R0, UR4, 0x2 ;  /* 0x0000000400007c11 */ /* 0x000fe4000f8e10ff */
[----:B------:R-:W-:Y:S02]  /*91d0*/  IADD3.X R3, PT, PT, RZ, R11, RZ, P0, !PT ;  /* 0x0000000bff037210 */ /* 0x000fe400007fe4ff */
[----:B------:R-:W-:Y:S01]  /*91e0*/  IADD3 R4, P0, PT, R2, UR6, RZ ;  /* 0x0000000602047c10 */ /* 0x000fe2000ff1e0ff */
[----:B------:R-:W-:Y:S01]  /*91f0*/  VIADD R12, R0, UR6 ;  /* 0x00000006000c7c36 */ /* 0x000fe20008000000 */
[----:B------:R-:W0:Y:S03]  /*9200*/  LDS R15, [R0] ;  /* 0x00000000000f7984 */ /* 0x000e260000000800 */
[----:B------:R-:W-:Y:S01]  /*9210*/  IMAD.X R5, RZ, RZ, R3, P0 ;  /* 0x000000ffff057224 */ /* 0x000fe200000e0603 */
[----:B------:R-:W-:Y:S01]  /*9220*/  IADD3 R14, PT, PT, R12, UR6, RZ ;  /* 0x000000060c0e7c10 */ /* 0x000fe2000fffe0ff */
[----:B---34-:R-:W1:Y:S01]  /*9230*/  LDS R17, [R0+UR6] ;  /* 0x0000000600117984 */ /* 0x018e620008000800 */
[----:B------:R-:W-:-:S03]  /*9240*/  IADD3 R6, P0, PT, R4, UR6, RZ ;  /* 0x0000000604067c10 */ /* 0x000fc6000ff1e0ff */
[----:B------:R-:W2:Y:S01]  /*9250*/  LDS R19, [R12+UR6] ;  /* 0x000000060c137984 */ /* 0x000ea20008000800 */
[----:B------:R-:W-:Y:S02]  /*9260*/  IADD3.X R7, PT, PT, RZ, R5, RZ, P0, !PT ;  /* 0x00000005ff077210 */ /* 0x000fe400007fe4ff */
[----:B------:R-:W-:Y:S01]  /*9270*/  ISETP.GE.AND P0, PT, R13, UR9, PT ;  /* 0x000000090d007c0c */ /* 0x000fe2000bf06270 */
[----:B------:R-:W3:Y:S04]  /*9280*/  LDS R21, [R14+UR6] ;  /* 0x000000060e157984 */ /* 0x000ee80008000800 */
[----:B0-----:R0:W-:Y:S04]  /*9290*/  STG.E desc[UR16][R10.64], R15 ;  /* 0x0000000f0a007986 */ /* 0x0011e8000c101910 */
[----:B-1----:R0:W-:Y:S04]  /*92a0*/  STG.E desc[UR16][R2.64], R17 ;  /* 0x0000001102007986 */ /* 0x0021e8000c101910 */
[----:B--2---:R0:W-:Y:S04]  /*92b0*/  STG.E desc[UR16][R4.64], R19 ;  /* 0x0000001304007986 */ /* 0x0041e8000c101910 */
[----:B---3--:R0:W-:Y:S01]  /*92c0*/  STG.E desc[UR16][R6.64], R21 ;  /* 0x0000001506007986 */ /* 0x0081e2000c101910 */
[----:B------:R-:W-:Y:S05]  /*92d0*/  @!P0 BRA `(.L_x_138) ;  /* 0xfffffffc00a48947 */ /* 0x000fea000383ffff */
[----:B------:R-:W-:Y:S05]  /*92e0*/  EXIT ;  /* 0x000000000000794d */ /* 0x000fea0003800000 */
.L_x_71:
[----:B------:R-:W-:Y:S01]  /*92f0*/  HFMA2 R28, -RZ, RZ, 0, 1.847743988037109375e-06 ;  /* 0x0000001fff1c7431 */ /* 0x000fe200000001ff */
[----:B------:R-:W-:Y:S01]  /*9300*/  BSSY B0, `(.L_x_139) ;  /* 0x0000007000007945 */ /* 0x000fe20003800000 */
[----:B0-----:R-:W-:Y:S01]  /*9310*/  IMAD.MOV.U32 R26, RZ, RZ, R21 ;  /* 0x000000ffff1a7224 */ /* 0x001fe200078e0015 */
[----:B------:R-:W-:Y:S01]  /*9320*/  MOV R25, 0x10 ;  /* 0x0000001000197802 */ /* 0x000fe20000000f00 */
[----:B------:R-:W-:-:S07]  /*9330*/  IMAD.MOV.U32 R23, RZ, RZ, -0x1 ;  /* 0xffffffffff177424 */ /* 0x000fce00078e00ff */
[----:B-1----:R-:W-:Y:S05]  /*9340*/  WARPSYNC.COLLECTIVE R23, `(.L_x_140) ;  /* 0x0000000017087348 */ /* 0x002fea0003c00000 */
[----:B-1----:R0:W1:Y:S02]  /*9350*/  SHFL.BFLY P3, R24, R26, R25, R28 ;  /* 0x0c0000191a187389 */ /* 0x002064000006001c */
[----:B01----:R-:W-:Y:S05]  /*9360*/  ENDCOLLECTIVE ;  /* 0x000000000000791b */ /* 0x003fea0003800000 */
.L_x_140:
[----:B------:R-:W-:Y:S05]  /*9370*/  BSYNC B0 ;  /* 0x0000000000007941 */ /* 0x000fea0003800000 */
.L_x_139:
[----:B------:R-:W-:Y:S01]  /*9380*/  MOV R14, R24 ;  /* 0x00000018000e7202 */ /* 0x000fe20000000f00 */
[----:B------:R-:W-:Y:S02]  /*9390*/  HFMA2 R28, -RZ, RZ, 0, 1.847743988037109375e-06 ;  /* 0x0000001fff1c7431 */ /* 0x000fe400000001ff */
[----:B------:R-:W-:Y:S01]  /*93a0*/  IMAD.MOV.U32 R25, RZ, RZ, 0x8 ;  /* 0x00000008ff197424 */ /* 0x000fe200078e00ff */
[----:B------:R-:W-:Y:S02]  /*93b0*/  MOV R23, 0xffffffff ;  /* 0xffffffff00177802 */ /* 0x000fe40000000f00 */
[----:B------:R-:W-:-:S04]  /*93c0*/  FMNMX R14, R14, R21, !PT ;  /* 0x000000150e0e7209 */ /* 0x000fc80007800000 */
[----:B------:R-:W-:-:S07]  /*93d0*/  MOV R26, R14 ;  /* 0x0000000e001a7202 */ /* 0x000fce0000000f00 */
[----:B------:R-:W-:Y:S05]  /*93e0*/  WARPSYNC.COLLECTIVE R23, `(.L_x_141) ;  /* 0x0000000017087348 */ /* 0x000fea0003c00000 */
[----:B------:R0:W1:Y:S02]  /*93f0*/  SHFL.BFLY P3, R24, R26, R25, R28 ;  /* 0x0c0000191a187389 */ /* 0x000064000006001c */
[----:B01----:R-:W-:Y:S05]  /*9400*/  ENDCOLLECTIVE ;  /* 0x000000000000791b */ /* 0x003fea0003800000 */
.L_x_141:
[----:B------:R-:W-:Y:S02]  /*9410*/  HFMA2 R25, -RZ, RZ, 0, 2.384185791015625e-07 ;  /* 0x00000004ff197431 */ /* 0x000fe400000001ff */
[----:B------:R-:W-:-:S05]  /*9420*/  IMAD.MOV.U32 R13, RZ, RZ, R24 ;  /* 0x000000ffff0d7224 */ /* 0x000fca00078e0018 */
[----:B------:R-:W-:-:S04]  /*9430*/  FMNMX R13, R14, R13, !PT ;  /* 0x0000000d0e0d7209 */ /* 0x000fc80007800000 */
[----:B------:R-:W-:-:S07]  /*9440*/  MOV R26, R13 ;  /* 0x0000000d001a7202 */ /* 0x000fce0000000f00 */
[----:B------:R-:W-:Y:S05]  /*9450*/  WARPSYNC.COLLECTIVE R23, `(.L_x_142) ;  /* 0x0000000017087348 */ /* 0x000fea0003c00000 */
[----:B------:R0:W1:Y:S02]  /*9460*/  SHFL.BFLY P3, R24, R26, R25, R28 ;  /* 0x0c0000191a187389 */ /* 0x000064000006001c */
[----:B01----:R-:W-:Y:S05]  /*9470*/  ENDCOLLECTIVE ;  /* 0x000000000000791b */ /* 0x003fea0003800000 */
.L_x_142:
[----:B------:R-:W-:Y:S02]  /*9480*/  HFMA2 R25, -RZ, RZ, 0, 1.1920928955078125e-07 ;  /* 0x00000002ff197431 */ /* 0x000fe400000001ff */
[----:B------:R-:W-:-:S05]  /*9490*/  IMAD.MOV.U32 R22, RZ, RZ, R24 ;  /* 0x000000ffff167224 */ /* 0x000fca00078e0018 */
[----:B------:R-:W-:-:S04]  /*94a0*/  FMNMX R22, R13, R22, !PT ;  /* 0x000000160d167209 */ /* 0x000fc80007800000 */
[----:B------:R-:W-:-:S07]  /*94b0*/  MOV R26, R22 ;  /* 0x00000016001a7202 */ /* 0x000fce0000000f00 */
[----:B------:R-:W-:Y:S05]  /*94c0*/  WARPSYNC.COLLECTIVE R23, `(.L_x_143) ;  /* 0x0000000017087348 */ /* 0x000fea0003c00000 */
[----:B------:R0:W1:Y:S02]  /*94d0*/  SHFL.BFLY P3, R24, R26, R25, R28 ;  /* 0x0c0000191a187389 */ /* 0x000064000006001c */
[----:B01----:R-:W-:Y:S05]  /*94e0*/  ENDCOLLECTIVE ;  /* 0x000000000000791b */ /* 0x003fea0003800000 */
.L_x_143:
[----:B------:R-:W-:Y:S02]  /*94f0*/  HFMA2 R25, -RZ, RZ, 0, 5.9604644775390625e-08 ;  /* 0x00000001ff197431 */ /* 0x000fe400000001ff */
[----:B------:R-:W-:-:S05]  /*9500*/  IMAD.MOV.U32 R15, RZ, RZ, R24 ;  /* 0x000000ffff0f7224 */ /* 0x000fca00078e0018 */
[----:B------:R-:W-:-:S04]  /*9510*/  FMNMX R15, R22, R15, !PT ;  /* 0x0000000f160f7209 */ /* 0x000fc80007800000 */
[----:B------:R-:W-:-:S07]  /*9520*/  MOV R26, R15 ;  /* 0x0000000f001a7202 */ /* 0x000fce0000000f00 */
[----:B------:R-:W-:Y:S05]  /*9530*/  WARPSYNC.COLLECTIVE R23, `(.L_x_144) ;  /* 0x0000000017087348 */ /* 0x000fea0003c00000 */
[----:B------:R0:W1:Y:S02]  /*9540*/  SHFL.BFLY P3, R24, R26, R25, R28 ;  /* 0x0c0000191a187389 */ /* 0x000064000006001c */
[----:B01----:R-:W-:Y:S05]  /*9550*/  ENDCOLLECTIVE ;  /* 0x000000000000791b */ /* 0x003fea0003800000 */
.L_x_144:
[----:B------:R-:W-:Y:S05]  /*9560*/  BRA `(.L_x_145) ;  /* 0xffffffa000147947 */ /* 0x000fea000383ffff */
.L_x_87:
[----:B------:R-:W-:Y:S01]  /*9570*/  HFMA2 R28, -RZ, RZ, 0, 1.847743988037109375e-06 ;  /* 0x0000001fff1c7431 */ /* 0x000fe200000001ff */
[----:B------:R-:W-:Y:S01]  /*9580*/  BSSY B1, `(.L_x_146) ;  /* 0x0000007000017945 */ /* 0x000fe20003800000 */
[----:B------:R-:W-:Y:S01]  /*9590*/  IMAD.MOV.U32 R26, RZ, RZ, R19 ;  /* 0x000000ffff1a7224 */ /* 0x000fe200078e0013 */
[----:B------:R-:W-:Y:S01]  /*95a0*/  MOV R25, 0x10 ;  /* 0x0000001000197802 */ /* 0x000fe20000000f00 */
[----:B------:R-:W-:-:S07]  /*95b0*/  IMAD.MOV.U32 R23, RZ, RZ, -0x1 ;  /* 0xffffffffff177424 */ /* 0x000fce00078e00ff */
[----:B------:R-:W-:Y:S05]  /*95c0*/  WARPSYNC.COLLECTIVE R23, `(.L_x_147) ;  /* 0x0000000017087348 */ /* 0x000fea0003c00000 */
[----:B------:R0:W1:Y:S02]  /*95d0*/  SHFL.BFLY P3, R24, R26, R25, R28 ;  /* 0x0c0000191a187389 */ /* 0x000064000006001c */
[----:B01----:R-:W-:Y:S05]  /*95e0*/  ENDCOLLECTIVE ;  /* 0x000000000000791b */ /* 0x003fea0003800000 */
.L_x_147:
[----:B------:R-:W-:Y:S05]  /*95f0*/  BSYNC B1 ;  /* 0x0000000000017941 */ /* 0x000fea0003800000 */
.L_x_146:
[----:B------:R-:W-:Y:S01]  /*9600*/  MOV R18, R24 ;  /* 0x0000001800127202 */ /* 0x000fe20000000f00 */
[----:B------:R-:W-:Y:S02]  /*9610*/  HFMA2 R28, -RZ, RZ, 0, 1.847743988037109375e-06 ;  /* 0x0000001fff1c7431 */ /* 0x000fe400000001ff */
[----:B------:R-:W-:Y:S01]  /*9620*/  IMAD.MOV.U32 R25, RZ, RZ, 0x8 ;  /* 0x00000008ff197424 */ /* 0x000fe200078e00ff */
[----:B------:R-:W-:Y:S01]  /*9630*/  MOV R23, 0xffffffff ;  /* 0xffffffff00177802 */ /* 0x000fe20000000f00 */
[----:B------:R-:W-:-:S05]  /*9640*/  FADD R18, R18, R19 ;  /* 0x0000001312127221 */ /* 0x000fca0000000000 */
[----:B------:R-:W-:-:S07]  /*9650*/  MOV R26, R18 ;  /* 0x00000012001a7202 */ /* 0x000fce0000000f00 */
[----:B------:R-:W-:Y:S05]  /*9660*/  WARPSYNC.COLLECTIVE R23, `(.L_x_148) ;  /* 0x0000000017087348 */ /* 0x000fea0003c00000 */
[----:B------:R0:W1:Y:S02]  /*9670*/  SHFL.BFLY P3, R24, R26, R25, R28 ;  /* 0x0c0000191a187389 */ /* 0x000064000006001c */
[----:B01----:R-:W-:Y:S05]  /*9680*/  ENDCOLLECTIVE ;  /* 0x000000000000791b */ /* 0x003fea0003800000 */
.L_x_148:
[----:B------:R-:W-:Y:S02]  /*9690*/  HFMA2 R25, -RZ, RZ, 0, 2.384185791015625e-07 ;  /* 0x00000004ff197431 */ /* 0x000fe400000001ff */
[----:B------:R-:W-:-:S04]  /*96a0*/  IMAD.MOV.U32 R13, RZ, RZ, R24 ;  /* 0x000000ffff0d7224 */ /* 0x000fc800078e0018 */
[----:B------:R-:W-:-:S05]  /*96b0*/  FADD R13, R18, R13 ;  /* 0x0000000d120d7221 */ /* 0x000fca0000000000 */
[----:B------:R-:W-:-:S07]  /*96c0*/  MOV R26, R13 ;  /* 0x0000000d001a7202 */ /* 0x000fce0000000f00 */
[----:B------:R-:W-:Y:S05]  /*96d0*/  WARPSYNC.COLLECTIVE R23, `(.L_x_149) ;  /* 0x0000000017087348 */ /* 0x000fea0003c00000 */
[----:B------:R0:W1:Y:S02]  /*96e0*/  SHFL.BFLY P3, R24, R26, R25, R28 ;  /* 0x0c0000191a187389 */ /* 0x000064000006001c */
[----:B01----:R-:W-:Y:S05]  /*96f0*/  ENDCOLLECTIVE ;  /* 0x000000000000791b */ /* 0x003fea0003800000 */
.L_x_149:
[----:B------:R-:W-:Y:S02]  /*9700*/  HFMA2 R25, -RZ, RZ, 0, 1.1920928955078125e-07 ;  /* 0x00000002ff197431 */ /* 0x000fe400000001ff */
[----:B------:R-:W-:-:S04]  /*9710*/  IMAD.MOV.U32 R20, RZ, RZ, R24 ;  /* 0x000000ffff147224 */ /* 0x000fc800078e0018 */
[----:B------:R-:W-:-:S05]  /*9720*/  FADD R20, R13, R20 ;  /* 0x000000140d147221 */ /* 0x000fca0000000000 */
[----:B------:R-:W-:-:S07]  /*9730*/  MOV R26, R20 ;  /* 0x00000014001a7202 */ /* 0x000fce0000000f00 */
[----:B------:R-:W-:Y:S05]  /*9740*/  WARPSYNC.COLLECTIVE R23, `(.L_x_150) ;  /* 0x0000000017087348 */ /* 0x000fea0003c00000 */
[----:B------:R0:W1:Y:S02]  /*9750*/  SHFL.BFLY P3, R24, R26, R25, R28 ;  /* 0x0c0000191a187389 */ /* 0x000064000006001c */
[----:B01----:R-:W-:Y:S05]  /*9760*/  ENDCOLLECTIVE ;  /* 0x000000000000791b */ /* 0x003fea0003800000 */
.L_x_150:
[----:B------:R-:W-:Y:S02]  /*9770*/  HFMA2 R25, -RZ, RZ, 0, 5.9604644775390625e-08 ;  /* 0x00000001ff197431 */ /* 0x000fe400000001ff */
[----:B------:R-:W-:-:S04]  /*9780*/  IMAD.MOV.U32 R21, RZ, RZ, R24 ;  /* 0x000000ffff157224 */ /* 0x000fc800078e0018 */
[----:B------:R-:W-:-:S05]  /*9790*/  FADD R21, R20, R21 ;  /* 0x0000001514157221 */ /* 0x000fca0000000000 */
[----:B------:R-:W-:-:S07]  /*97a0*/  MOV R26, R21 ;  /* 0x00000015001a7202 */ /* 0x000fce0000000f00 */
[----:B------:R-:W-:Y:S05]  /*97b0*/  WARPSYNC.COLLECTIVE R23, `(.L_x_151) ;  /* 0x0000000017087348 */ /* 0x000fea0003c00000 */
[----:B------:R0:W1:Y:S02]  /*97c0*/  SHFL.BFLY P3, R24, R26, R25, R28 ;  /* 0x0c0000191a187389 */ /* 0x000064000006001c */
[----:B01----:R-:W-:Y:S05]  /*97d0*/  ENDCOLLECTIVE ;  /* 0x000000000000791b */ /* 0x003fea0003800000 */
.L_x_151:
[----:B------:R-:W-:Y:S01]  /*97e0*/  IMAD.MOV.U32 R22, RZ, RZ, R24 ;  /* 0x000000ffff167224 */ /* 0x000fe200078e0018 */
[----:B------:R-:W-:Y:S06]  /*97f0*/  BRA `(.L_x_152) ;  /* 0xffffffa800747947 */ /* 0x000fec000383ffff */
        .weak           $__internal_0_$__cuda_sm20_sqrt_rn_f32_slowpath
        .type           $__internal_0_$__cuda_sm20_sqrt_rn_f32_slowpath,@function
        .size           $__internal_0_$__cuda_sm20_sqrt_rn_f32_slowpath,($__internal_1_$__cuda_sm3x_div_rn_noftz_f32_slowpath - $__internal_0_$__cuda_sm20_sqrt_rn_f32_slowpath)
$__internal_0_$__cuda_sm20_sqrt_rn_f32_slowpath:
[----:B------:R-:W-:-:S13]  /*9800*/  LOP3.LUT P0, RZ, R13, 0x7fffffff, RZ, 0xc0, !PT ;  /* 0x7fffffff0dff7812 */ /* 0x000fda000780c0ff */
[----:B------:R-:W-:Y:S01]  /*9810*/  @!P0 MOV R14, R13 ;  /* 0x0000000d000e8202 */ /* 0x000fe20000000f00 */
[----:B------:R-:W-:Y:S06]  /*9820*/  @!P0 BRA `(.L_x_153) ;  /* 0x0000000000408947 */ /* 0x000fec0003800000 */
[----:B------:R-:W-:-:S13]  /*9830*/  FSETP.GEU.FTZ.AND P0, PT, R13, RZ, PT ;  /* 0x000000ff0d00720b */ /* 0x000fda0003f1e000 */
[----:B------:R-:W-:Y:S01]  /*9840*/  @!P0 MOV R14, 0x7fffffff ;  /* 0x7fffffff000e8802 */ /* 0x000fe20000000f00 */
[----:B------:R-:W-:Y:S06]  /*9850*/  @!P0 BRA `(.L_x_153) ;  /* 0x0000000000348947 */ /* 0x000fec0003800000 */
[----:B------:R-:W-:-:S13]  /*9860*/  FSETP.GTU.FTZ.AND P0, PT, |R13|, +INF , PT ;  /* 0x7f8000000d00780b */ /* 0x000fda0003f1c200 */
[----:B------:R-:W-:Y:S01]  /*9870*/  @P0 FADD.FTZ R14, R13, 1 ;  /* 0x3f8000000d0e0421 */ /* 0x000fe20000010000 */
[----:B------:R-:W-:Y:S06]  /*9880*/  @P0 BRA `(.L_x_153) ;  /* 0x0000000000280947 */ /* 0x000fec0003800000 */
[----:B------:R-:W-:-:S13]  /*9890*/  FSETP.NEU.FTZ.AND P0, PT, |R13|, +INF , PT ;  /* 0x7f8000000d00780b */ /* 0x000fda0003f1d200 */
[----:B------:R-:W-:-:S04]  /*98a0*/  @P0 FFMA R15, R13, 1.84467440737095516160e+19, RZ ;  /* 0x5f8000000d0f0823 */ /* 0x000fc800000000ff */
[----:B------:R-:W0:Y:S02]  /*98b0*/  @P0 MUFU.RSQ R14, R15 ;  /* 0x0000000f000e0308 */ /* 0x000e240000001400 */
[----:B0-----:R-:W-:Y:S01]  /*98c0*/  @P0 FMUL.FTZ R18, R15, R14 ;  /* 0x0000000e0f120220 */ /* 0x001fe20000410000 */
[----:B------:R-:W-:Y:S01]  /*98d0*/  @P0 FMUL.FTZ R19, R14, 0.5 ;  /* 0x3f0000000e130820 */ /* 0x000fe20000410000 */
[----:B------:R-:W-:Y:S02]  /*98e0*/  @!P0 IMAD.MOV.U32 R14, RZ, RZ, R13 ;  /* 0x000000ffff0e8224 */ /* 0x000fe400078e000d */
[----:B------:R-:W-:-:S04]  /*98f0*/  @P0 FADD.FTZ R17, -R18, -RZ ;  /* 0x800000ff12110221 */ /* 0x000fc80000010100 */
[----:B------:R-:W-:-:S04]  /*9900*/  @P0 FFMA R17, R18, R17, R15 ;  /* 0x0000001112110223 */ /* 0x000fc8000000000f */
[----:B------:R-:W-:-:S04]  /*9910*/  @P0 FFMA R17, R17, R19, R18 ;  /* 0x0000001311110223 */ /* 0x000fc80000000012 */
[----:B------:R-:W-:-:S07]  /*9920*/  @P0 FMUL.FTZ R14, R17, 2.3283064365386962891e-10 ;  /* 0x2f800000110e0820 */ /* 0x000fce0000410000 */
.L_x_153:
[----:B------:R-:W-:Y:S01]  /*9930*/  MOV R20, R14 ;  /* 0x0000000e00147202 */ /* 0x000fe20000000f00 */
[----:B------:R-:W-:Y:S01]  /*9940*/  IMAD.MOV.U32 R15, RZ, RZ, 0x0 ;  /* 0x00000000ff0f7424 */ /* 0x000fe200078e00ff */
[----:B------:R-:W-:-:S04]  /*9950*/  MOV R14, R21 ;  /* 0x00000015000e7202 */ /* 0x000fc80000000f00 */
[----:B------:R-:W-:Y:S05]  /*9960*/  RET.REL.NODEC R14 `(_Z24flash_attention_2_kernelPKfS0_S0_Pfiiiiiiii) ;  /* 0xffffff640ea47950 */ /* 0x000fea0003c3ffff */
        .weak           $__internal_1_$__cuda_sm3x_div_rn_noftz_f32_slowpath
        .type           $__internal_1_$__cuda_sm3x_div_rn_noftz_f32_slowpath,@function
        .size           $__internal_1_$__cuda_sm3x_div_rn_noftz_f32_slowpath,(.L_x_167 - $__internal_1_$__cuda_sm3x_div_rn_noftz_f32_slowpath)
$__internal_1_$__cuda_sm3x_div_rn_noftz_f32_slowpath:
[----:B------:R-:W-:Y:S01]  /*9970*/  SHF.R.U32.HI R15, RZ, 0x17, R14 ;  /* 0x00000017ff0f7819 */ /* 0x000fe2000001160e */
[----:B------:R-:W-:Y:S01]  /*9980*/  BSSY.RECONVERGENT B3, `(.L_x_154) ;  /* 0x0000062000037945 */ /* 0x000fe20003800200 */
[----:B------:R-:W-:Y:S02]  /*9990*/  SHF.R.U32.HI R19, RZ, 0x17, R13 ;  /* 0x00000017ff137819 */ /* 0x000fe4000001160d */
[----:B------:R-:W-:Y:S02]  /*99a0*/  LOP3.LUT R15, R15, 0xff, RZ, 0xc0, !PT ;  /* 0x000000ff0f0f7812 */ /* 0x000fe400078ec0ff */
[----:B------:R-:W-:Y:S02]  /*99b0*/  LOP3.LUT R26, R19, 0xff, RZ, 0xc0, !PT ;  /* 0x000000ff131a7812 */ /* 0x000fe400078ec0ff */
[----:B------:R-:W-:Y:S02]  /*99c0*/  IADD3 R27, PT, PT, R15, -0x1, RZ ;  /* 0xffffffff0f1b7810 */ /* 0x000fe40007ffe0ff */
[----:B------:R-:W-:-:S02]  /*99d0*/  IADD3 R25, PT, PT, R26, -0x1, RZ ;  /* 0xffffffff1a197810 */ /* 0x000fc40007ffe0ff */
[----:B------:R-:W-:-:S04]  /*99e0*/  ISETP.GT.U32.AND P0, PT, R27, 0xfd, PT ;  /* 0x000000fd1b00780c */ /* 0x000fc80003f04070 */
[----:B------:R-:W-:-:S13]  /*99f0*/  ISETP.GT.U32.OR P0, PT, R25, 0xfd, P0 ;  /* 0x000000fd1900780c */ /* 0x000fda0000704470 */
[----:B------:R-:W-:Y:S01]  /*9a00*/  @!P0 IMAD.MOV.U32 R19, RZ, RZ, RZ ;  /* 0x000000ffff138224 */ /* 0x000fe200078e00ff */
[----:B------:R-:W-:Y:S06]  /*9a10*/  @!P0 BRA `(.L_x_155) ;  /* 0x00000000005c8947 */ /* 0x000fec0003800000 */
[----:B------:R-:W-:Y:S02]  /*9a20*/  FSETP.GTU.FTZ.AND P0, PT, |R13|, +INF , PT ;  /* 0x7f8000000d00780b */ /* 0x000fe40003f1c200 */
[----:B------:R-:W-:-:S04]  /*9a30*/  FSETP.GTU.FTZ.AND P1, PT, |R14|, +INF , PT ;  /* 0x7f8000000e00780b */ /* 0x000fc80003f3c200 */
[----:B------:R-:W-:-:S13]  /*9a40*/  PLOP3.LUT P0, PT, P0, P1, PT, 0xf8, 0x8f ;  /* 0x00000000008f781c */ /* 0x000fda0000703f70 */
[----:B------:R-:W-:Y:S05]  /*9a50*/  @P0 BRA `(.L_x_156) ;  /* 0x00000004004c0947 */ /* 0x000fea0003800000 */
[----:B------:R-:W-:-:S13]  /*9a60*/  LOP3.LUT P0, RZ, R14, 0x7fffffff, R13, 0xc8, !PT ;  /* 0x7fffffff0eff7812 */ /* 0x000fda000780c80d */
[----:B------:R-:W-:Y:S05]  /*9a70*/  @!P0 BRA `(.L_x_157) ;  /* 0x00000004003c8947 */ /* 0x000fea0003800000 */
[C---:B------:R-:W-:Y:S02]  /*9a80*/  FSETP.NEU.FTZ.AND P3, PT, |R13|.reuse, +INF , PT ;  /* 0x7f8000000d00780b */ /* 0x040fe40003f7d200 */
[----:B------:R-:W-:Y:S02]  /*9a90*/  FSETP.NEU.FTZ.AND P1, PT, |R14|, +INF , PT ;  /* 0x7f8000000e00780b */ /* 0x000fe40003f3d200 */
[----:B------:R-:W-:-:S11]  /*9aa0*/  FSETP.NEU.FTZ.AND P0, PT, |R13|, +INF , PT ;  /* 0x7f8000000d00780b */ /* 0x000fd60003f1d200 */
[----:B------:R-:W-:Y:S05]  /*9ab0*/  @!P1 BRA !P3, `(.L_x_157) ;  /* 0x00000004002c9947 */ /* 0x000fea0005800000 */
[----:B------:R-:W-:-:S04]  /*9ac0*/  LOP3.LUT P3, RZ, R13, 0x7fffffff, RZ, 0xc0, !PT ;  /* 0x7fffffff0dff7812 */ /* 0x000fc8000786c0ff */
[----:B------:R-:W-:-:S13]  /*9ad0*/  PLOP3.LUT P1, PT, P1, P3, PT, 0x2f, 0xf2 ;  /* 0x0000000000f2781c */ /* 0x000fda0000f26577 */
[----:B------:R-:W-:Y:S05]  /*9ae0*/  @P1 BRA `(.L_x_158) ;  /* 0x0000000400181947 */ /* 0x000fea0003800000 */
[----:B------:R-:W-:-:S04]  /*9af0*/  LOP3.LUT P1, RZ, R14, 0x7fffffff, RZ, 0xc0, !PT ;  /* 0x7fffffff0eff7812 */ /* 0x000fc8000782c0ff */
[----:B------:R-:W-:-:S13]  /*9b00*/  PLOP3.LUT P0, PT, P0, P1, PT, 0x2f, 0xf2 ;  /* 0x0000000000f2781c */ /* 0x000fda0000702577 */
[----:B------:R-:W-:Y:S05]  /*9b10*/  @P0 BRA `(.L_x_159) ;  /* 0x0000000400000947 */ /* 0x000fea0003800000 */
[----:B------:R-:W-:Y:S02]  /*9b20*/  ISETP.GE.AND P0, PT, R25, RZ, PT ;  /* 0x000000ff1900720c */ /* 0x000fe40003f06270 */
[----:B------:R-:W-:-:S11]  /*9b30*/  ISETP.GE.AND P1, PT, R27, RZ, PT ;  /* 0x000000ff1b00720c */ /* 0x000fd60003f26270 */
[----:B------:R-:W-:Y:S01]  /*9b40*/  @P0 MOV R19, RZ ;  /* 0x000000ff00130202 */ /* 0x000fe20000000f00 */
[----:B------:R-:W-:Y:S01]  /*9b50*/  @!P0 FFMA R13, R13, 1.84467440737095516160e+19, RZ ;  /* 0x5f8000000d0d8823 */ /* 0x000fe200000000ff */
[----:B------:R-:W-:Y:S01]  /*9b60*/  @!P0 MOV R19, 0xffffffc0 ;  /* 0xffffffc000138802 */ /* 0x000fe20000000f00 */
[----:B------:R-:W-:-:S04]  /*9b70*/  @!P1 FFMA R14, R14, 1.84467440737095516160e+19, RZ ;  /* 0x5f8000000e0e9823 */ /* 0x000fc800000000ff */
[----:B------:R-:W-:-:S07]  /*9b80*/  @!P1 VIADD R19, R19, 0x40 ;  /* 0x0000004013139836 */ /* 0x000fce0000000000 */
.L_x_155:
[----:B------:R-:W-:Y:S01]  /*9b90*/  LEA R25, R15, 0xc0800000, 0x17 ;  /* 0xc08000000f197811 */ /* 0x000fe200078eb8ff */
[----:B------:R-:W-:Y:S01]  /*9ba0*/  BSSY.RECONVERGENT B4, `(.L_x_160) ;  /* 0x0000036000047945 */ /* 0x000fe20003800200 */
[----:B------:R-:W-:Y:S02]  /*9bb0*/  IADD3 R26, PT, PT, R26, -0x7f, RZ ;  /* 0xffffff811a1a7810 */ /* 0x000fe40007ffe0ff */
[----:B------:R-:W-:-:S03]  /*9bc0*/  IADD3 R27, PT, PT, -R25, R14, RZ ;  /* 0x0000000e191b7210 */ /* 0x000fc60007ffe1ff */
[C---:B------:R-:W-:Y:S01]  /*9bd0*/  IMAD R13, R26.reuse, -0x800000, R13 ;  /* 0xff8000001a0d7824 */ /* 0x040fe200078e020d */
[----:B------:R-:W0:Y:S01]  /*9be0*/  MUFU.RCP R14, R27 ;  /* 0x0000001b000e7308 */ /* 0x000e220000001000 */
[----:B------:R-:W-:Y:S01]  /*9bf0*/  FADD.FTZ R28, -R27, -RZ ;  /* 0x800000ff1b1c7221 */ /* 0x000fe20000010100 */
[----:B------:R-:W-:-:S05]  /*9c00*/  IADD3 R26, PT, PT, R26, 0x7f, -R15 ;  /* 0x0000007f1a1a7810 */ /* 0x000fca0007ffe80f */
[----:B------:R-:W-:Y:S02]  /*9c10*/  IMAD.IADD R26, R26, 0x1, R19 ;  /* 0x000000011a1a7824 */ /* 0x000fe400078e0213 */
[----:B0-----:R-:W-:-:S04]  /*9c20*/  FFMA R25, R14, R28, 1 ;  /* 0x3f8000000e197423 */ /* 0x001fc8000000001c */
[----:B------:R-:W-:-:S04]  /*9c30*/  FFMA R14, R14, R25, R14 ;  /* 0x000000190e0e7223 */ /* 0x000fc8000000000e */
[----:B------:R-:W-:-:S04]  /*9c40*/  FFMA R25, R13, R14, RZ ;  /* 0x0000000e0d197223 */ /* 0x000fc800000000ff */
[----:B------:R-:W-:-:S04]  /*9c50*/  FFMA R29, R28, R25, R13 ;  /* 0x000000191c1d7223 */ /* 0x000fc8000000000d */
[----:B------:R-:W-:-:S04]  /*9c60*/  FFMA R25, R14, R29, R25 ;  /* 0x0000001d0e197223 */ /* 0x000fc80000000019 */
[----:B------:R-:W-:-:S04]  /*9c70*/  FFMA R28, R28, R25, R13 ;  /* 0x000000191c1c7223 */ /* 0x000fc8000000000d */
[----:B------:R-:W-:-:S05]  /*9c80*/  FFMA R13, R14, R28, R25 ;  /* 0x0000001c0e0d7223 */ /* 0x000fca0000000019 */
[----:B------:R-:W-:-:S04]  /*9c90*/  SHF.R.U32.HI R15, RZ, 0x17, R13 ;  /* 0x00000017ff0f7819 */ /* 0x000fc8000001160d */
[----:B------:R-:W-:-:S04]  /*9ca0*/  LOP3.LUT R15, R15, 0xff, RZ, 0xc0, !PT ;  /* 0x000000ff0f0f7812 */ /* 0x000fc800078ec0ff */
[----:B------:R-:W-:-:S04]  /*9cb0*/  IADD3 R27, PT, PT, R15, R26, RZ ;  /* 0x0000001a0f1b7210 */ /* 0x000fc80007ffe0ff */
[----:B------:R-:W-:-:S04]  /*9cc0*/  IADD3 R15, PT, PT, R27, -0x1, RZ ;  /* 0xffffffff1b0f7810 */ /* 0x000fc80007ffe0ff */
[----:B------:R-:W-:-:S13]  /*9cd0*/  ISETP.GE.U32.AND P0, PT, R15, 0xfe, PT ;  /* 0x000000fe0f00780c */ /* 0x000fda0003f06070 */
[----:B------:R-:W-:Y:S05]  /*9ce0*/  @!P0 BRA `(.L_x_161) ;  /* 0x0000000000808947 */ /* 0x000fea0003800000 */
[----:B------:R-:W-:-:S13]  /*9cf0*/  ISETP.GT.AND P0, PT, R27, 0xfe, PT ;  /* 0x000000fe1b00780c */ /* 0x000fda0003f04270 */
[----:B------:R-:W-:Y:S05]  /*9d00*/  @P0 BRA `(.L_x_162) ;  /* 0x00000000006c0947 */ /* 0x000fea0003800000 */
[----:B------:R-:W-:-:S13]  /*9d10*/  ISETP.GE.AND P0, PT, R27, 0x1, PT ;  /* 0x000000011b00780c */ /* 0x000fda0003f06270 */
[----:B------:R-:W-:Y:S05]  /*9d20*/  @P0 BRA `(.L_x_163) ;  /* 0x0000000000740947 */ /* 0x000fea0003800000 */
[----:B------:R-:W-:Y:S02]  /*9d30*/  ISETP.GE.AND P0, PT, R27, -0x18, PT ;  /* 0xffffffe81b00780c */ /* 0x000fe40003f06270 */
[----:B------:R-:W-:-:S11]  /*9d40*/  LOP3.LUT R13, R13, 0x80000000, RZ, 0xc0, !PT ;  /* 0x800000000d0d7812 */ /* 0x000fd600078ec0ff */
[----:B------:R-:W-:Y:S05]  /*9d50*/  @!P0 BRA `(.L_x_163) ;  /* 0x0000000000688947 */ /* 0x000fea0003800000 */
[CCC-:B------:R-:W-:Y:S01]  /*9d60*/  FFMA.RZ R15, R14.reuse, R28.reuse, R25.reuse ;  /* 0x0000001c0e0f7223 */ /* 0x1c0fe2000000c019 */
[C---:B------:R-:W-:Y:S01]  /*9d70*/  VIADD R26, R27.reuse, 0x20 ;  /* 0x000000201b1a7836 */ /* 0x040fe20000000000 */
[C---:B------:R-:W-:Y:S02]  /*9d80*/  ISETP.NE.AND P3, PT, R27.reuse, RZ, PT ;  /* 0x000000ff1b00720c */ /* 0x040fe40003f65270 */
[----:B------:R-:W-:Y:S02]  /*9d90*/  ISETP.NE.AND P1, PT, R27, RZ, PT ;  /* 0x000000ff1b00720c */ /* 0x000fe40003f25270 */
[----:B------:R-:W-:Y:S01]  /*9da0*/  LOP3.LUT R19, R15, 0x7fffff, RZ, 0xc0, !PT ;  /* 0x007fffff0f137812 */ /* 0x000fe200078ec0ff */
[CCC-:B------:R-:W-:Y:S01]  /*9db0*/  FFMA.RP R15, R14.reuse, R28.reuse, R25.reuse ;  /* 0x0000001c0e0f7223 */ /* 0x1c0fe20000008019 */
[----:B------:R-:W-:Y:S01]  /*9dc0*/  FFMA.RM R14, R14, R28, R25 ;  /* 0x0000001c0e0e7223 */ /* 0x000fe20000004019 */
[----:B------:R-:W-:Y:S02]  /*9dd0*/  IADD3 R25, PT, PT, -R27, RZ, RZ ;  /* 0x000000ff1b197210 */ /* 0x000fe40007ffe1ff */
[----:B------:R-:W-:-:S02]  /*9de0*/  LOP3.LUT R19, R19, 0x800000, RZ, 0xfc, !PT ;  /* 0x0080000013137812 */ /* 0x000fc400078efcff */
[----:B------:R-:W-:Y:S02]  /*9df0*/  FSETP.NEU.FTZ.AND P0, PT, R15, R14, PT ;  /* 0x0000000e0f00720b */ /* 0x000fe40003f1d000 */
[----:B------:R-:W-:Y:S02]  /*9e00*/  SHF.L.U32 R26, R19, R26, RZ ;  /* 0x0000001a131a7219 */ /* 0x000fe400000006ff */
[----:B------:R-:W-:Y:S02]  /*9e10*/  SEL R14, R25, RZ, P3 ;  /* 0x000000ff190e7207 */ /* 0x000fe40001800000 */
[----:B------:R-:W-:Y:S02]  /*9e20*/  ISETP.NE.AND P1, PT, R26, RZ, P1 ;  /* 0x000000ff1a00720c */ /* 0x000fe40000f25270 */
[----:B------:R-:W-:Y:S02]  /*9e30*/  SHF.R.U32.HI R14, RZ, R14, R19 ;  /* 0x0000000eff0e7219 */ /* 0x000fe40000011613 */
[----:B------:R-:W-:-:S02]  /*9e40*/  PLOP3.LUT P0, PT, P0, P1, PT, 0xf8, 0x8f ;  /* 0x00000000008f781c */ /* 0x000fc40000703f70 */
[----:B------:R-:W-:Y:S02]  /*9e50*/  SHF.R.U32.HI R26, RZ, 0x1, R14 ;  /* 0x00000001ff1a7819 */ /* 0x000fe4000001160e */
[----:B------:R-:W-:-:S04]  /*9e60*/  SEL R15, RZ, 0x1, !P0 ;  /* 0x00000001ff0f7807 */ /* 0x000fc80004000000 */
[----:B------:R-:W-:-:S04]  /*9e70*/  LOP3.LUT R15, R15, 0x1, R26, 0xf8, !PT ;  /* 0x000000010f0f7812 */ /* 0x000fc800078ef81a */
[----:B------:R-:W-:-:S04]  /*9e80*/  LOP3.LUT R15, R15, R14, RZ, 0xc0, !PT ;  /* 0x0000000e0f0f7212 */ /* 0x000fc800078ec0ff */
[----:B------:R-:W-:-:S04]  /*9e90*/  IADD3 R26, PT, PT, R26, R15, RZ ;  /* 0x0000000f1a1a7210 */ /* 0x000fc80007ffe0ff */
[----:B------:R-:W-:Y:S01]  /*9ea0*/  LOP3.LUT R13, R26, R13, RZ, 0xfc, !PT ;  /* 0x0000000d1a0d7212 */ /* 0x000fe200078efcff */
[----:B------:R-:W-:Y:S06]  /*9eb0*/  BRA `(.L_x_163) ;  /* 0x0000000000107947 */ /* 0x000fec0003800000 */
.L_x_162:
[----:B------:R-:W-:-:S04]  /*9ec0*/  LOP3.LUT R13, R13, 0x80000000, RZ, 0xc0, !PT ;  /* 0x800000000d0d7812 */ /* 0x000fc800078ec0ff */
[----:B------:R-:W-:Y:S01]  /*9ed0*/  LOP3.LUT R13, R13, 0x7f800000, RZ, 0xfc, !PT ;  /* 0x7f8000000d0d7812 */ /* 0x000fe200078efcff */
[----:B------:R-:W-:Y:S06]  /*9ee0*/  BRA `(.L_x_163) ;  /* 0x0000000000047947 */ /* 0x000fec0003800000 */
.L_x_161:
[----:B------:R-:W-:-:S07]  /*9ef0*/  IMAD R13, R26, 0x800000, R13 ;  /* 0x008000001a0d7824 */ /* 0x000fce00078e020d */
.L_x_163:
[----:B------:R-:W-:Y:S05]  /*9f00*/  BSYNC.RECONVERGENT B4 ;  /* 0x0000000000047941 */ /* 0x000fea0003800200 */
.L_x_160:
[----:B------:R-:W-:Y:S05]  /*9f10*/  BRA `(.L_x_164) ;  /* 0x0000000000207947 */ /* 0x000fea0003800000 */
.L_x_159:
[----:B------:R-:W-:-:S04]  /*9f20*/  LOP3.LUT R13, R14, 0x80000000, R13, 0x48, !PT ;  /* 0x800000000e0d7812 */ /* 0x000fc800078e480d */
[----:B------:R-:W-:Y:S01]  /*9f30*/  LOP3.LUT R13, R13, 0x7f800000, RZ, 0xfc, !PT ;  /* 0x7f8000000d0d7812 */ /* 0x000fe200078efcff */
[----:B------:R-:W-:Y:S06]  /*9f40*/  BRA `(.L_x_164) ;  /* 0x0000000000147947 */ /* 0x000fec0003800000 */
.L_x_158:
[----:B------:R-:W-:Y:S01]  /*9f50*/  LOP3.LUT R13, R14, 0x80000000, R13, 0x48, !PT ;  /* 0x800000000e0d7812 */ /* 0x000fe200078e480d */
[----:B------:R-:W-:Y:S06]  /*9f60*/  BRA `(.L_x_164) ;  /* 0x00000000000c7947 */ /* 0x000fec0003800000 */
.L_x_157:
[----:B------:R-:W0:Y:S01]  /*9f70*/  MUFU.RSQ R13, -QNAN ;  /* 0xffc00000000d7908 */ /* 0x000e220000001400 */
[----:B------:R-:W-:Y:S05]  /*9f80*/  BRA `(.L_x_164) ;  /* 0x0000000000047947 */ /* 0x000fea0003800000 */
.L_x_156:
[----:B------:R-:W-:-:S07]  /*9f90*/  FADD.FTZ R13, R13, R14 ;  /* 0x0000000e0d0d7221 */ /* 0x000fce0000010000 */
.L_x_164:
[----:B------:R-:W-:Y:S05]  /*9fa0*/  BSYNC.RECONVERGENT B3 ;  /* 0x0000000000037941 */ /* 0x000fea0003800200 */
.L_x_154:
[----:B------:R-:W-:Y:S01]  /*9fb0*/  HFMA2 R15, -RZ, RZ, 0, 0 ;  /* 0x00000000ff0f7431 */ /* 0x000fe200000001ff */
[----:B------:R-:W-:-:S04]  /*9fc0*/  MOV R14, R17 ;  /* 0x00000011000e7202 */ /* 0x000fc80000000f00 */
[----:B0-----:R-:W-:Y:S05]  /*9fd0*/  RET.REL.NODEC R14 `(_Z24flash_attention_2_kernelPKfS0_S0_Pfiiiiiiii) ;  /* 0xffffff600e087950 */ /* 0x001fea0003c3ffff */
.L_x_165:
[----:B------:R-:W-:-:S00]  /*9fe0*/  BRA `(.L_x_165) ;  /* 0xfffffffc00fc7947 */ /* 0x000fc0000383ffff */
[----:B------:R-:W-:-:S00]  /*9ff0*/  NOP ;  /* 0x0000000000007918 */ /* 0x000fc00000000000 */
        /* <DEDUP_REMOVED lines=8> */
.L_x_167:


//--------------------- .nv.shared._Z24flash_attention_2_kernelPKfS0_S0_Pfiiiiiiii --------------------------
	.section	.nv.shared._Z24flash_attention_2_kernelPKfS0_S0_Pfiiiiiiii,"aw",@nobits
	.sectionflags	@""
	.align	16
	.zero		1024


//--------------------- .nv.shared.reserved.0     --------------------------
	.section	.nv.shared.reserved.0,"aw",@nobits
	.weak		__nv_reservedSMEM_offset_0_alias
	.size		__nv_reservedSMEM_offset_0_alias, 0, 64
	.other		__nv_reservedSMEM_offset_0_alias,@"STO_CUDA_RESERVED_SHARED STV_DEFAULT"
__nv_reservedSMEM_offset_0_alias:
	.zero		0
	.zero		64


//--------------------- .nv.constant0._Z24flash_attention_2_kernelPKfS0_S0_Pfiiiiiiii --------------------------
	.section	.nv.constant0._Z24flash_attention_2_kernelPKfS0_S0_Pfiiiiiiii,"a",@progbits
	.sectionflags	@""
	.align	4
.nv.constant0._Z24flash_attention_2_kernelPKfS0_S0_Pfiiiiiiii:
	.zero		960


//--------------------- SYMBOLS --------------------------

	.type		.nv.reservedSmem.offset0,@object
	.size		.nv.reservedSmem.offset0,0x4
	.type		.nv.reservedSmem.cap,@object
	.size		.nv.reservedSmem.cap,0x4
